def gluon_mma(
    a_ptr,
    b_ptr,
    c_ptr,
    M: gl.constexpr,
    N: gl.constexpr,
    K: gl.constexpr,
    BLK_A: gl.constexpr,
    BLK_B: gl.constexpr,
    SHARED_A: gl.constexpr,
    SHARED_B: gl.constexpr,
    ACC_LAYOUT: gl.constexpr,
    TMEM_LAYOUT: gl.constexpr,
    USE_TCGEN05: gl.constexpr,
    IS_ASYNC: gl.constexpr,
):
    offs_m = gl.arange(0, M, layout=gl.SliceLayout(1, BLK_A))
    offs_ka = gl.arange(0, K, layout=gl.SliceLayout(0, BLK_A))
    offs_kb = gl.arange(0, K, layout=gl.SliceLayout(1, BLK_B))
    offs_n = gl.arange(0, N, layout=gl.SliceLayout(0, BLK_B))
    a = gl.load(a_ptr + offs_m[:, None] * K + offs_ka[None, :])
    b = gl.load(b_ptr + offs_kb[:, None] * N + offs_n[None, :])
    a_smem = gl.allocate_shared_memory(a.dtype, [M, K], SHARED_A, a)
    b_smem = gl.allocate_shared_memory(b.dtype, [K, N], SHARED_B, b)

    if USE_TCGEN05:
        fence_async_shared()
        bar = gl.allocate_shared_memory(gl.int64, [1], mbarrier.MBarrierLayout())
        mbarrier.init(bar, count=1)
        acc_tmem = allocate_tensor_memory(gl.float32, [M, N], TMEM_LAYOUT)
        tcgen05_mma(a_smem, b_smem, acc_tmem, use_acc=False)
        tcgen05_commit(bar)
        mbarrier.wait(bar, phase=0)
        mbarrier.invalidate(bar)
        acc = acc_tmem.load(ACC_LAYOUT)
    else:
        acc = gl.zeros([M, N], dtype=gl.float32, layout=ACC_LAYOUT)
        acc = hopper.warpgroup_mma(a_smem, b_smem, acc, is_async=IS_ASYNC)
        if IS_ASYNC:
            acc = hopper.warpgroup_mma_wait(num_outstanding=0, deps=[acc])

    out_layout: gl.constexpr = gl.BlockedLayout(
        [1, 1], [1, 32], [gl.num_warps(), 1], [1, 0]
    )
    acc = gl.convert_layout(acc, out_layout)
    offs_cm = gl.arange(0, M, layout=gl.SliceLayout(1, out_layout))
    offs_cn = gl.arange(0, N, layout=gl.SliceLayout(0, out_layout))
    gl.store(c_ptr + offs_cm[:, None] * N + offs_cn[None, :], acc)

# config = {"BLOCK_K": 64, "BLOCK_M": 64, "BLOCK_N": 128, "arch": "sm_100", "dtype": "bf16", "is_async": 1, "num_warps": 4}
# arch = sm_100


// ===== COMPILED SASS (sm_100a) =====

	.target	sm_100a

	.elftype	@"ET_EXEC"


//--------------------- .note.nv.tkinfo           --------------------------
	.section	.note.nv.tkinfo,"",@"SHT_NOTE"
	.sectionflags	@"SHF_NOTE_NV_TKINFO"
	.tkinfo
        /*0018*/ 	.word	0x00000081
        /*0030*/ 	.string	""
        /*0030*/ 	.string	"ptxas-blackwell"
        /*0030*/ 	.string	"Cuda compilation tools, release 12.9, V12.9.86"
        /*0030*/ 	.string	"Build cuda_12.9.r12.9/compiler.36037853_0"
        /*0030*/ 	.string	"-v  -suppress-debug-info  -lineinfo  -arch sm_100a "



//--------------------- .note.nv.cuver            --------------------------
	.section	.note.nv.cuver,"",@"SHT_NOTE"
	.sectionflags	@"SHF_NOTE_NV_CUVER"
        /*0018*/ 	.short	0x0001
        /*001a*/ 	.short	0x0064
        /*001c*/ 	.short	0x0001
        /*001e*/ 	.short	0x0000
        /*0020*/ 	.short	0x0001
        /*0022*/ 	.short	0x0000


//--------------------- .nv.info                  --------------------------
	.section	.nv.info,"",@"SHT_CUDA_INFO"
	.align	4


	//----- nvinfo : EIATTR_REGCOUNT
	.align		4
        /*0000*/ 	.byte	0x04, 0x2f
        /*0002*/ 	.short	(.L_4 - .L_3)
	.align		4
.L_3:
        /*0004*/ 	.word	index@(gluon_mma)
        /*0008*/ 	.word	0x0000006f


	//----- nvinfo : EIATTR_FRAME_SIZE
	.align		4
.L_4:
        /*000c*/ 	.byte	0x04, 0x11
        /*000e*/ 	.short	(.L_6 - .L_5)
	.align		4
.L_5:
        /*0010*/ 	.word	index@($__internal_2_$__cuda_sm10x_tcgen05_guardrail_trap_unallocated_columns_being_dealloced)
        /*0014*/ 	.word	0x00000000


	//----- nvinfo : EIATTR_FRAME_SIZE
	.align		4
.L_6:
        /*0018*/ 	.byte	0x04, 0x11
        /*001a*/ 	.short	(.L_8 - .L_7)
	.align		4
.L_7:
        /*001c*/ 	.word	index@($__internal_1_$__cuda_sm10x_tcgen05_guardrail_trap_phase_invalid_during_alloc)
        /*0020*/ 	.word	0x00000000


	//----- nvinfo : EIATTR_FRAME_SIZE
	.align		4
.L_8:
        /*0024*/ 	.byte	0x04, 0x11
        /*0026*/ 	.short	(.L_10 - .L_9)
	.align		4
.L_9:
        /*0028*/ 	.word	index@($__internal_0_$__cuda_sm10x_tcgen05_guardrail_trap_col_being_dealloced_not_returned_by_alloc)
        /*002c*/ 	.word	0x00000000


	//----- nvinfo : EIATTR_FRAME_SIZE
	.align		4
.L_10:
        /*0030*/ 	.byte	0x04, 0x11
        /*0032*/ 	.short	(.L_12 - .L_11)
	.align		4
.L_11:
        /*0034*/ 	.word	index@(gluon_mma)
        /*0038*/ 	.word	0x00000000


	//----- nvinfo : EIATTR_MIN_STACK_SIZE
	.align		4
.L_12:
        /*003c*/ 	.byte	0x04, 0x12
        /*003e*/ 	.short	(.L_14 - .L_13)
	.align		4
.L_13:
        /*0040*/ 	.word	index@(gluon_mma)
        /*0044*/ 	.word	0x00000000
.L_14:


//--------------------- .nv.info.gluon_mma        --------------------------
	.section	.nv.info.gluon_mma,"",@"SHT_CUDA_INFO"
	.sectionflags	@""
	.align	4


	//----- nvinfo : EIATTR_CUDA_API_VERSION
	.align		4
        /*0000*/ 	.byte	0x04, 0x37
        /*0002*/ 	.short	(.L_16 - .L_15)
.L_15:
        /*0004*/ 	.word	0x00000081


	//----- nvinfo : EIATTR_KPARAM_INFO
	.align		4
.L_16:
        /*0008*/ 	.byte	0x04, 0x17
        /*000a*/ 	.short	(.L_18 - .L_17)
.L_17:
        /*000c*/ 	.word	0x00000000
        /*0010*/ 	.short	0x0004
        /*0012*/ 	.short	0x0020
        /*0014*/ 	.byte	0x00, 0xf4, 0x21, 0x00


	//----- nvinfo : EIATTR_KPARAM_INFO
	.align		4
.L_18:
        /*0018*/ 	.byte	0x04, 0x17
        /*001a*/ 	.short	(.L_20 - .L_19)
.L_19:
        /*001c*/ 	.word	0x00000000
        /*0020*/ 	.short	0x0003
        /*0022*/ 	.short	0x0018
        /*0024*/ 	.byte	0x00, 0xf4, 0x21, 0x00


	//----- nvinfo : EIATTR_KPARAM_INFO
	.align		4
.L_20:
        /*0028*/ 	.byte	0x04, 0x17
        /*002a*/ 	.short	(.L_22 - .L_21)
.L_21:
        /*002c*/ 	.word	0x00000000
        /*0030*/ 	.short	0x0002
        /*0032*/ 	.short	0x0010
        /*0034*/ 	.byte	0x00, 0xf4, 0x21, 0x00


	//----- nvinfo : EIATTR_KPARAM_INFO
	.align		4
.L_22:
        /*0038*/ 	.byte	0x04, 0x17
        /*003a*/ 	.short	(.L_24 - .L_23)
.L_23:
        /*003c*/ 	.word	0x00000000
        /*0040*/ 	.short	0x0001
        /*0042*/ 	.short	0x0008
        /*0044*/ 	.byte	0x00, 0xf4, 0x21, 0x00


	//----- nvinfo : EIATTR_KPARAM_INFO
	.align		4
.L_24:
        /*0048*/ 	.byte	0x04, 0x17
        /*004a*/ 	.short	(.L_26 - .L_25)
.L_25:
        /*004c*/ 	.word	0x00000000
        /*0050*/ 	.short	0x0000
        /*0052*/ 	.short	0x0000
        /*0054*/ 	.byte	0x00, 0xf4, 0x21, 0x00


	//----- nvinfo : EIATTR_AT_ENTRY_FRAGMENTS
	.align		4
.L_26:
        /*0058*/ 	.byte	0x04, 0x4f
        /*005a*/ 	.short	(.L_28 - .L_27)


	//   ....[0]....
.L_27:
        /*005c*/ 	.word	0x00000004


	//----- nvinfo : EIATTR_RESERVED_SMEM_USED
	.align		4
.L_28:
        /*0060*/ 	.byte	0x01, 0x41
	.zero		2


	//----- nvinfo : EIATTR_SPARSE_MMA_MASK
	.align		4
        /*0064*/ 	.byte	0x03, 0x50
        /*0066*/ 	.short	0x0000


	//----- nvinfo : EIATTR_TCGEN05_1CTA_USED
	.align		4
        /*0068*/ 	.byte	0x01, 0x51
	.zero		2


	//----- nvinfo : EIATTR_MAXREG_COUNT
	.align		4
        /*006c*/ 	.byte	0x03, 0x1b
        /*006e*/ 	.short	0x00ff


	//----- nvinfo : EIATTR_NUM_BARRIERS
	.align		4
        /*0070*/ 	.byte	0x02, 0x4c
        /*0072*/ 	.byte	0x01
	.zero		1


	//----- nvinfo : EIATTR_INT_WARP_WIDE_INSTR_OFFSETS
	.align		4
        /*0074*/ 	.byte	0x04, 0x31
        /*0076*/ 	.short	(.L_30 - .L_29)


	//   ....[0]....
.L_29:
        /*0078*/ 	.word	0x00001410


	//   ....[1]....
        /*007c*/ 	.word	0x00001420


	//   ....[2]....
        /*0080*/ 	.word	0x00001cd0


	//   ....[3]....
        /*0084*/ 	.word	0x00001ce0


	//   ....[4]....
        /*0088*/ 	.word	0x00002cf0


	//   ....[5]....
        /*008c*/ 	.word	0x00002d40


	//----- nvinfo : EIATTR_COOP_GROUP_MASK_REGIDS
	.align		4
.L_30:
        /*0090*/ 	.byte	0x04, 0x29
        /*0092*/ 	.short	(.L_32 - .L_31)


	//   ....[0]....
.L_31:
        /*0094*/ 	.word	0xffffffff


	//   ....[1]....
        /*0098*/ 	.word	0xffffffff


	//   ....[2]....
        /*009c*/ 	.word	0xffffffff


	//   ....[3]....
        /*00a0*/ 	.word	0xffffffff


	//----- nvinfo : EIATTR_COOP_GROUP_INSTR_OFFSETS
	.align		4
.L_32:
        /*00a4*/ 	.byte	0x04, 0x28
        /*00a6*/ 	.short	(.L_34 - .L_33)


	//   ....[0]....
.L_33:
        /*00a8*/ 	.word	0x00000050


	//   ....[1]....
        /*00ac*/ 	.word	0x00000310


	//   ....[2]....
        /*00b0*/ 	.word	0x00002b80


	//   ....[3]....
        /*00b4*/ 	.word	0x00002df0


	//----- nvinfo : EIATTR_VRC_CTA_INIT_COUNT
	.align		4
.L_34:
        /*00b8*/ 	.byte	0x02, 0x4a
        /*00ba*/ 	.byte	0x80
	.zero		1


	//----- nvinfo : EIATTR_MBARRIER_INSTR_OFFSETS
	.align		4
        /*00bc*/ 	.byte	0x04, 0x39
        /*00be*/ 	.short	(.L_36 - .L_35)


	//   ....[0]....
.L_35:
        /*00c0*/ 	.word	0x00001a70
        /*00c4*/ 	.word	0x000000ff
        /*00c8*/ 	.word	0x00006000
        /*00cc*/ 	.short	0x0100
        /*00ce*/ 	.byte	0x0a
	.zero		1


	//   ....[1]....
        /*00d0*/ 	.word	0x00001d50
        /*00d4*/ 	.word	0x000000ff
        /*00d8*/ 	.word	0x00006000
        /*00dc*/ 	.short	0x010a
        /*00de*/ 	.byte	0x0a
	.zero		1


	//   ....[2]....
        /*00e0*/ 	.word	0x00001ea0
        /*00e4*/ 	.word	0x000000ff
        /*00e8*/ 	.word	0x00006000
        /*00ec*/ 	.short	0x0108
        /*00ee*/ 	.byte	0x0a
	.zero		1


	//   ....[3]....
        /*00f0*/ 	.word	0x00002e10
        /*00f4*/ 	.word	0x000000ff
        /*00f8*/ 	.word	0x00006000
        /*00fc*/ 	.short	0x010a
        /*00fe*/ 	.byte	0x0a
	.zero		1


	//----- nvinfo : EIATTR_NUM_MBARRIERS
	.align		4
.L_36:
        /*0100*/ 	.byte	0x03, 0x38
        /*0102*/ 	.short	0x0001


	//----- nvinfo : EIATTR_EXIT_INSTR_OFFSETS
	.align		4
        /*0104*/ 	.byte	0x04, 0x1c
        /*0106*/ 	.short	(.L_38 - .L_37)


	//   ....[0]....
.L_37:
        /*0108*/ 	.word	0x00002e00


	//----- nvinfo : EIATTR_REQNTID
	.align		4
.L_38:
        /*010c*/ 	.byte	0x04, 0x10
        /*010e*/ 	.short	(.L_40 - .L_39)
.L_39:
        /*0110*/ 	.word	0x00000080
        /*0114*/ 	.word	0x00000001
        /*0118*/ 	.word	0x00000001


	//----- nvinfo : EIATTR_CRS_STACK_SIZE
	.align		4
.L_40:
        /*011c*/ 	.byte	0x04, 0x1e
        /*011e*/ 	.short	(.L_42 - .L_41)
.L_41:
        /*0120*/ 	.word	0x00000000


	//----- nvinfo : EIATTR_CBANK_PARAM_SIZE
	.align		4
.L_42:
        /*0124*/ 	.byte	0x03, 0x19
        /*0126*/ 	.short	0x0028


	//----- nvinfo : EIATTR_PARAM_CBANK
	.align		4
        /*0128*/ 	.byte	0x04, 0x0a
        /*012a*/ 	.short	(.L_44 - .L_43)
	.align		4
.L_43:
        /*012c*/ 	.word	index@(.nv.constant0.gluon_mma)
        /*0130*/ 	.short	0x0380
        /*0132*/ 	.short	0x0028


	//----- nvinfo : EIATTR_SW_WAR
	.align		4
.L_44:
        /*0134*/ 	.byte	0x04, 0x36
        /*0136*/ 	.short	(.L_46 - .L_45)
.L_45:
        /*0138*/ 	.word	0x00000008
.L_46:


//--------------------- .nv.compat                --------------------------
	.section	.nv.compat,"",@"SHT_CUDA_COMPAT_INFO"
	.align	4
        /*0000*/ 	.byte	0x02, 0x02, 0x02, 0x00, 0x02, 0x05, 0x05, 0x00, 0x02, 0x03, 0x00, 0x00, 0x02, 0x06, 0x01, 0x00


//--------------------- .nv.callgraph             --------------------------
	.section	.nv.callgraph,"",@"SHT_CUDA_CALLGRAPH"
	.align	4
	.sectionentsize	8
	.align		4
        /*0000*/ 	.word	0x00000000
	.align		4
        /*0004*/ 	.word	0xffffffff
	.align		4
        /*0008*/ 	.word	0x00000000
	.align		4
        /*000c*/ 	.word	0xfffffffe
	.align		4
        /*0010*/ 	.word	0x00000000
	.align		4
        /*0014*/ 	.word	0xfffffffd
	.align		4
        /*0018*/ 	.word	0x00000000
	.align		4
        /*001c*/ 	.word	0xfffffffc


//--------------------- .text.gluon_mma           --------------------------
	.section	.text.gluon_mma,"ax",@progbits
	.align	128
        .global         gluon_mma
        .type           gluon_mma,@function
        .size           gluon_mma,(.L_x_15 - gluon_mma)
        .other          gluon_mma,@"STO_CUDA_ENTRY STV_DEFAULT"
gluon_mma:
.text.gluon_mma:
[----:B------:R-:W0:Y:S01]  /*0000*/  LDC R1, c[0x0][0x37c] ;  /* 0x0000df00ff017b82 */ /* 0x000e220000000800 */
[----:B------:R-:W1:Y:S02]  /*0010*/  S2R R2, SR_TID.X ;  /* 0x0000000000027919 */ /* 0x000e640000002100 */
[----:B-1----:R-:W-:-:S13]  /*0020*/  ISETP.GE.U32.AND P1, PT, R2, 0x20, PT ;  /* 0x000000200200780c */ /* 0x002fda0003f26070 */
[----:B------:R-:W-:Y:S05]  /*0030*/  @P1 BRA `(.L_x_0) ;  /* 0x0000000000b81947 */ /* 0x000fea0003800000 */
[----:B------:R-:W1:Y:S01]  /*0040*/  S2UR UR6, SR_CgaCtaId ;  /* 0x00000000000679c3 */ /* 0x000e620000008800 */
[----:B------:R-:W-:Y:S01]  /*0050*/  NOP ;  /* 0x0000000000007918 */ /* 0x000fe20000000000 */
[----:B------:R-:W-:Y:S02]  /*0060*/  UMOV UR4, 0x40 ;  /* 0x0000004000047882 */ /* 0x000fe40000000000 */
[----:B-1----:R-:W-:-:S09]  /*0070*/  ULEA UR4, UR6, UR4, 0x18 ;  /* 0x0000000406047291 */ /* 0x002fd2000f8ec0ff */
[----:B------:R-:W1:Y:S01]  /*0080*/  LDS.U8 R0, [UR4] ;  /* 0x00000004ff007984 */ /* 0x000e620008000000 */
[----:B------:R-:W-:Y:S02]  /*0090*/  UMOV UR4, 0x400 ;  /* 0x0000040000047882 */ /* 0x000fe40000000000 */
[----:B------:R-:W-:Y:S01]  /*00a0*/  ULEA UR4, UR6, UR4, 0x18 ;  /* 0x0000000406047291 */ /* 0x000fe2000f8ec0ff */
[----:B-1----:R-:W-:-:S13]  /*00b0*/  ISETP.NE.AND P0, PT, R0, RZ, PT ;  /* 0x000000ff0000720c */ /* 0x002fda0003f05270 */
[----:B------:R-:W-:Y:S05]  /*00c0*/  @P0 BRA `(.L_x_1) ;  /* 0x00000000007c0947 */ /* 0x000fea0003800000 */
[----:B------:R-:W-:-:S13]  /*00d0*/  ELECT P0, URZ, PT ;  /* 0x0000000000ff782f */ /* 0x000fda0003800000 */
[----:B------:R-:W-:Y:S05]  /*00e0*/  @!P0 BRA `(.L_x_2) ;  /* 0x0000000000848947 */ /* 0x000fea0003800000 */
[----:B------:R-:W-:Y:S01]  /*00f0*/  UMOV UR5, 0x4 ;  /* 0x0000000400057882 */ /* 0x000fe20000000000 */
[----:B------:R-:W-:Y:S02]  /*0100*/  IMAD.MOV.U32 R5, RZ, RZ, 0x1 ;  /* 0x00000001ff057424 */ /* 0x000fe400078e00ff */
[----:B------:R-:W-:Y:S02]  /*0110*/  IMAD.MOV.U32 R3, RZ, RZ, 0xf ;  /* 0x0000000fff037424 */ /* 0x000fe400078e00ff */
[----:B------:R-:W-:Y:S04]  /*0120*/  DEPBAR.LE SB1, 0x36 ;  /* 0x00009d800000791a */ /* 0x000fe80000000000 */
[----:B------:R-:W1:Y:S02]  /*0130*/  UTCATOMSWS.FIND_AND_SET.ALIGN UP0, UR5, UR5 ;  /* 0x00000005000575e3 */ /* 0x000e640008000800 */
[----:B-1----:R-:W-:-:S04]  /*0140*/  PLOP3.LUT P0, PT, PT, PT, UP0, 0x80, 0x8 ;  /* 0x000000000008781c */ /* 0x002fc80003f0f008 */
[----:B------:R-:W-:-:S04]  /*0150*/  SEL R0, RZ, 0xffffffff, !P0 ;  /* 0xffffffffff007807 */ /* 0x000fc80004000000 */
[----:B------:R-:W-:Y:S01]  /*0160*/  ISETP.NE.AND P0, PT, R0, RZ, PT ;  /* 0x000000ff0000720c */ /* 0x000fe20003f05270 */
[----:B------:R-:W-:-:S12]  /*0170*/  IMAD.U32 R0, RZ, RZ, UR5 ;  /* 0x00000005ff007e24 */ /* 0x000fd8000f8e00ff */
[----:B------:R-:W-:Y:S05]  /*0180*/  @P0 BRA `(.L_x_3) ;  /* 0x0000000000240947 */ /* 0x000fea0003800000 */
.L_x_4:
[----:B------:R-:W-:Y:S05]  /*0190*/  NANOSLEEP 0x64 ;  /* 0x000000640000795d */ /* 0x000fea0003800000 */
[----:B------:R-:W-:-:S05]  /*01a0*/  UMOV UR5, 0x4 ;  /* 0x0000000400057882 */ /* 0x000fca0000000000 */
[----:B------:R-:W-:Y:S04]  /*01b0*/  DEPBAR.LE SB1, 0x36 ;  /* 0x00009d800000791a */ /* 0x000fe80000000000 */
[----:B------:R-:W1:Y:S02]  /*01c0*/  UTCATOMSWS.FIND_AND_SET.ALIGN UP0, UR5, UR5 ;  /* 0x00000005000575e3 */ /* 0x000e640008000800 */
[----:B-1----:R-:W-:-:S04]  /*01d0*/  PLOP3.LUT P0, PT, PT, PT, UP0, 0x80, 0x8 ;  /* 0x000000000008781c */ /* 0x002fc80003f0f008 */
[----:B------:R-:W-:-:S04]  /*01e0*/  SEL R0, RZ, 0xffffffff, !P0 ;  /* 0xffffffffff007807 */ /* 0x000fc80004000000 */
[----:B------:R-:W-:Y:S01]  /*01f0*/  ISETP.NE.AND P0, PT, R0, RZ, PT ;  /* 0x000000ff0000720c */ /* 0x000fe20003f05270 */
[----:B------:R-:W-:-:S12]  /*0200*/  IMAD.U32 R0, RZ, RZ, UR5 ;  /* 0x00000005ff007e24 */ /* 0x000fd8000f8e00ff */
[----:B------:R-:W-:Y:S05]  /*0210*/  @!P0 BRA `(.L_x_4) ;  /* 0xfffffffc00dc8947 */ /* 0x000fea000383ffff */
.L_x_3:
[C---:B------:R-:W-:Y:S01]  /*0220*/  VIADD R4, R0.reuse, 0x10 ;  /* 0x0000001000047836 */ /* 0x040fe20000000000 */
[----:B------:R-:W-:Y:S01]  /*0230*/  UMOV UR5, 0x50 ;  /* 0x0000005000057882 */ /* 0x000fe20000000000 */
[----:B------:R-:W-:Y:S01]  /*0240*/  SHF.L.U32 R3, R3, R0, RZ ;  /* 0x0000000003037219 */ /* 0x000fe200000006ff */
[----:B------:R-:W-:Y:S01]  /*0250*/  ULEA UR5, UR6, UR5, 0x18 ;  /* 0x0000000506057291 */ /* 0x000fe2000f8ec0ff */
[----:B------:R-:W-:Y:S01]  /*0260*/  IMAD.SHL.U32 R0, R0, 0x20, RZ ;  /* 0x0000002000007824 */ /* 0x000fe200078e00ff */
[----:B------:R-:W-:-:S04]  /*0270*/  SHF.L.U32 R4, R5, R4, RZ ;  /* 0x0000000405047219 */ /* 0x000fc800000006ff */
[----:B------:R-:W-:-:S05]  /*0280*/  LOP3.LUT R3, R4, R3, RZ, 0xfc, !PT ;  /* 0x0000000304037212 */ /* 0x000fca00078efcff */
[----:B------:R1:W-:Y:S04]  /*0290*/  ATOMS.OR RZ, [UR5], R3 ;  /* 0x00000003ffff798c */ /* 0x0003e8000b000005 */
[----:B------:R1:W-:Y:S01]  /*02a0*/  STS [UR4], R0 ;  /* 0x00000000ff007988 */ /* 0x0003e20008000804 */
[----:B------:R-:W-:Y:S05]  /*02b0*/  BRA `(.L_x_2) ;  /* 0x0000000000107947 */ /* 0x000fea0003800000 */
.L_x_1:
[----:B------:R-:W-:Y:S01]  /*02c0*/  IMAD.MOV.U32 R0, RZ, RZ, -0x1 ;  /* 0xffffffffff007424 */ /* 0x000fe200078e00ff */
[----:B------:R-:W-:-:S04]  /*02d0*/  MOV R4, 0x300 ;  /* 0x0000030000047802 */ /* 0x000fc80000000f00 */
[----:B------:R1:W-:Y:S03]  /*02e0*/  STS [UR4], R0 ;  /* 0x00000000ff007988 */ /* 0x0003e60008000804 */
[----:B01----:R-:W-:Y:S05]  /*02f0*/  CALL.REL.NOINC `($__internal_1_$__cuda_sm10x_tcgen05_guardrail_trap_phase_invalid_during_alloc) ;  /* 0x0000002800dc7944 */ /* 0x003fea0003c00000 */
.L_x_2:
[----:B------:R-:W-:Y:S05]  /*0300*/  WARPSYNC.ALL ;  /* 0x0000000000007948 */ /* 0x000fea0003800000 */
[----:B------:R-:W-:Y:S01]  /*0310*/  NOP ;  /* 0x0000000000007918 */ /* 0x000fe20000000000 */
.L_x_0:
[----:B------:R-:W2:Y:S08]  /*0320*/  S2UR UR9, SR_CgaCtaId ;  /* 0x00000000000979c3 */ /* 0x000eb00000008800 */
[----:B------:R-:W-:Y:S01]  /*0330*/  BAR.SYNC.DEFER_BLOCKING 0x0 ;  /* 0x0000000000007b1d */ /* 0x000fe20000010000 */
[----:B------:R-:W-:Y:S02]  /*0340*/  SHF.R.U32.HI R11, RZ, 0x5, R2 ;  /* 0x00000005ff0b7819 */ /* 0x000fe40000011602 */
[----:B-1----:R-:W-:-:S02]  /*0350*/  LOP3.LUT R3, R2, 0x60, RZ, 0xc0, !PT ;  /* 0x0000006002037812 */ /* 0x002fc400078ec0ff */
[----:B------:R-:W-:Y:S01]  /*0360*/  SGXT.U32 R11, R11, 0x2 ;  /* 0x000000020b0b781a */ /* 0x000fe20000000000 */
[----:B------:R-:W-:Y:S02]  /*0370*/  UMOV UR4, 0x400 ;  /* 0x0000040000047882 */ /* 0x000fe40000000000 */
[----:B------:R-:W1:Y:S01]  /*0380*/  LDC.64 R48, c[0x0][0x380] ;  /* 0x0000e000ff307b82 */ /* 0x000e620000000a00 */
[----:B------:R-:W-:Y:S01]  /*0390*/  IMAD.SHL.U32 R4, R3, 0x2, RZ ;  /* 0x0000000203047824 */ /* 0x000fe200078e00ff */
[C---:B------:R-:W-:Y:S01]  /*03a0*/  LOP3.LUT R81, R11.reuse, 0x4, RZ, 0xfc, !PT ;  /* 0x000000040b517812 */ /* 0x040fe200078efcff */
[----:B------:R-:W3:Y:S01]  /*03b0*/  LDCU.64 UR20, c[0x0][0x358] ;  /* 0x00006b00ff1477ac */ /* 0x000ee20008000a00 */
[C---:B------:R-:W-:Y:S02]  /*03c0*/  LOP3.LUT R31, R11.reuse, 0x18, RZ, 0xfc, !PT ;  /* 0x000000180b1f7812 */ /* 0x040fe400078efcff */
[----:B------:R-:W-:Y:S02]  /*03d0*/  LOP3.LUT R0, R2, 0x1f, RZ, 0xc0, !PT ;  /* 0x0000001f02007812 */ /* 0x000fe400078ec0ff */
[----:B------:R-:W-:Y:S01]  /*03e0*/  LOP3.LUT R79, R11, 0x8, RZ, 0xfc, !PT ;  /* 0x000000080b4f7812 */ /* 0x000fe200078efcff */
[----:B------:R-:W-:Y:S01]  /*03f0*/  IMAD.SHL.U32 R16, R31, 0x40, RZ ;  /* 0x000000401f107824 */ /* 0x000fe200078e00ff */
[----:B------:R-:W-:-:S02]  /*0400*/  LOP3.LUT R75, R11, 0x10, RZ, 0xfc, !PT ;  /* 0x000000100b4b7812 */ /* 0x000fc400078efcff */
[----:B------:R-:W-:Y:S01]  /*0410*/  LOP3.LUT R61, R11, 0x14, RZ, 0xfc, !PT ;  /* 0x000000140b3d7812 */ /* 0x000fe200078efcff */
[----:B------:R-:W-:Y:S01]  /*0420*/  IMAD.SHL.U32 R8, R79, 0x40, RZ ;  /* 0x000000404f087824 */ /* 0x000fe200078e00ff */
[----:B------:R-:W-:Y:S01]  /*0430*/  LOP3.LUT R27, R11, 0x20, RZ, 0xfc, !PT ;  /* 0x000000200b1b7812 */ /* 0x000fe200078efcff */
[----:B------:R-:W-:Y:S01]  /*0440*/  IMAD.SHL.U32 R12, R75, 0x40, RZ ;  /* 0x000000404b0c7824 */ /* 0x000fe200078e00ff */
[----:B--2---:R-:W-:Y:S01]  /*0450*/  ULEA UR10, UR9, UR4, 0x18 ;  /* 0x00000004090a7291 */ /* 0x004fe2000f8ec0ff */
[----:B------:R-:W-:Y:S01]  /*0460*/  LOP3.LUT R29, R11, 0x1c, RZ, 0xfc, !PT ;  /* 0x0000001c0b1d7812 */ /* 0x000fe200078efcff */
[----:B------:R-:W-:Y:S01]  /*0470*/  IMAD.SHL.U32 R14, R61, 0x40, RZ ;  /* 0x000000403d0e7824 */ /* 0x000fe200078e00ff */
[----:B------:R-:W-:Y:S01]  /*0480*/  LOP3.LUT R77, R11, 0xc, RZ, 0xfc, !PT ;  /* 0x0000000c0b4d7812 */ /* 0x000fe200078efcff */
[----:B------:R-:W-:Y:S01]  /*0490*/  IMAD.SHL.U32 R20, R27, 0x40, RZ ;  /* 0x000000401b147824 */ /* 0x000fe200078e00ff */
[----:B------:R-:W-:Y:S01]  /*04a0*/  LOP3.LUT R19, R11, 0x30, RZ, 0xfc, !PT ;  /* 0x000000300b137812 */ /* 0x000fe200078efcff */
[----:B------:R-:W-:Y:S01]  /*04b0*/  IMAD.SHL.U32 R18, R29, 0x40, RZ ;  /* 0x000000401d127824 */ /* 0x000fe200078e00ff */
[----:B------:R-:W-:Y:S01]  /*04c0*/  LOP3.LUT R71, R11, 0x38, RZ, 0xfc, !PT ;  /* 0x000000380b477812 */ /* 0x000fe200078efcff */
[----:B------:R-:W-:Y:S01]  /*04d0*/  IMAD.SHL.U32 R10, R77, 0x40, RZ ;  /* 0x000000404d0a7824 */ /* 0x000fe200078e00ff */
[----:B------:R-:W2:Y:S01]  /*04e0*/  LDS R69, [UR10] ;  /* 0x0000000aff457984 */ /* 0x000ea20008000800 */
[-C--:B-1----:R-:W-:Y:S01]  /*04f0*/  LEA R42, P0, R3, R48.reuse, 0x2 ;  /* 0x00000030032a7211 */ /* 0x082fe200078010ff */
[----:B------:R-:W-:Y:S01]  /*0500*/  IMAD.SHL.U32 R28, R19, 0x40, RZ ;  /* 0x00000040131c7824 */ /* 0x000fe200078e00ff */
[-C--:B------:R-:W-:Y:S01]  /*0510*/  LEA R54, P4, R81, R48.reuse, 0x7 ;  /* 0x0000003051367211 */ /* 0x080fe200078838ff */
[----:B------:R-:W-:Y:S01]  /*0520*/  IMAD.SHL.U32 R44, R71, 0x40, RZ ;  /* 0x00000040472c7824 */ /* 0x000fe200078e00ff */
[----:B------:R-:W-:Y:S01]  /*0530*/  LEA.HI.X R43, R4, R49, RZ, 0x1, P0 ;  /* 0x00000031042b7211 */ /* 0x000fe200000f0cff */
[----:B------:R-:W-:Y:S01]  /*0540*/  IMAD.SHL.U32 R4, R81, 0x40, RZ ;  /* 0x0000004051047824 */ /* 0x000fe200078e00ff */
[----:B------:R-:W-:-:S02]  /*0550*/  LEA R6, P5, R31, R48, 0x7 ;  /* 0x000000301f067211 */ /* 0x000fc400078a38ff */
[-C--:B------:R-:W-:Y:S02]  /*0560*/  LEA R56, P3, R79, R48.reuse, 0x7 ;  /* 0x000000304f387211 */ /* 0x080fe400078638ff */
[-C--:B------:R-:W-:Y:S02]  /*0570*/  LEA R40, P6, R61, R48.reuse, 0x7 ;  /* 0x000000303d287211 */ /* 0x080fe400078c38ff */
[C---:B------:R-:W-:Y:S02]  /*0580*/  LOP3.LUT R23, R11.reuse, 0x28, RZ, 0xfc, !PT ;  /* 0x000000280b177812 */ /* 0x040fe400078efcff */
[C---:B------:R-:W-:Y:S02]  /*0590*/  LOP3.LUT R73, R11.reuse, 0x34, RZ, 0xfc, !PT ;  /* 0x000000340b497812 */ /* 0x040fe400078efcff */
[----:B------:R-:W-:Y:S01]  /*05a0*/  LOP3.LUT R25, R11, 0x24, RZ, 0xfc, !PT ;  /* 0x000000240b197812 */ /* 0x000fe200078efcff */
[----:B------:R-:W-:Y:S01]  /*05b0*/  IMAD.SHL.U32 R24, R23, 0x40, RZ ;  /* 0x0000004017187824 */ /* 0x000fe200078e00ff */
[-C--:B------:R-:W-:Y:S01]  /*05c0*/  LEA.HI.X R55, R4, R49.reuse, RZ, 0x1, P4 ;  /* 0x0000003104377211 */ /* 0x080fe200020f0cff */
[----:B------:R-:W-:Y:S01]  /*05d0*/  IMAD.SHL.U32 R30, R73, 0x40, RZ ;  /* 0x00000040491e7824 */ /* 0x000fe200078e00ff */
[-C--:B------:R-:W-:Y:S01]  /*05e0*/  LEA.HI.X R7, R16, R49.reuse, RZ, 0x1, P5 ;  /* 0x0000003110077211 */ /* 0x080fe200028f0cff */
[----:B------:R-:W-:Y:S01]  /*05f0*/  IMAD.SHL.U32 R22, R25, 0x40, RZ ;  /* 0x0000004019167824 */ /* 0x000fe200078e00ff */
[----:B------:R-:W-:Y:S01]  /*0600*/  LEA R62, P0, R75, R48, 0x7 ;  /* 0x000000304b3e7211 */ /* 0x000fe200078038ff */
[----:B------:R-:W-:Y:S01]  /*0610*/  IMAD.WIDE.U32 R54, R0, 0x2, R54 ;  /* 0x0000000200367825 */ /* 0x000fe200078e0036 */
[----:B------:R-:W-:Y:S01]  /*0620*/  BAR.SYNC.DEFER_BLOCKING 0x0 ;  /* 0x0000000000007b1d */ /* 0x000fe20000010000 */
[----:B------:R-:W-:-:S02]  /*0630*/  LEA.HI.X R57, R8, R49, RZ, 0x1, P3 ;  /* 0x0000003108397211 */ /* 0x000fc400018f0cff */
[-C--:B------:R-:W-:Y:S02]  /*0640*/  LEA R32, P3, R27, R48.reuse, 0x7 ;  /* 0x000000301b207211 */ /* 0x080fe400078638ff */
[----:B------:R-:W-:Y:S01]  /*0650*/  LOP3.LUT R21, R11, 0x2c, RZ, 0xfc, !PT ;  /* 0x0000002c0b157812 */ /* 0x000fe200078efcff */
[----:B------:R-:W-:Y:S01]  /*0660*/  IMAD.SHL.U32 R68, R3, 0x4, RZ ;  /* 0x0000000403447824 */ /* 0x000fe200078e00ff */
[-C--:B------:R-:W-:Y:S01]  /*0670*/  LEA.HI.X R63, R12, R49.reuse, RZ, 0x1, P0 ;  /* 0x000000310c3f7211 */ /* 0x080fe200000f0cff */
[----:B------:R-:W-:Y:S01]  /*0680*/  IMAD.SHL.U32 R70, R61, 0x80, RZ ;  /* 0x000000803d467824 */ /* 0x000fe200078e00ff */
[-C--:B------:R-:W-:Y:S01]  /*0690*/  LEA R38, P4, R29, R48.reuse, 0x7 ;  /* 0x000000301d267211 */ /* 0x080fe200078838ff */
[----:B------:R-:W-:Y:S01]  /*06a0*/  IMAD.SHL.U32 R26, R21, 0x40, RZ ;  /* 0x00000040151a7824 */ /* 0x000fe200078e00ff */
[-C--:B------:R-:W-:Y:S01]  /*06b0*/  LEA R58, P2, R77, R48.reuse, 0x7 ;  /* 0x000000304d3a7211 */ /* 0x080fe200078438ff */
[----:B------:R-:W-:Y:S01]  /*06c0*/  IMAD.SHL.U32 R74, R29, 0x80, RZ ;  /* 0x000000801d4a7824 */ /* 0x000fe200078e00ff */
[----:B------:R-:W-:Y:S01]  /*06d0*/  LEA.HI.X R41, R14, R49, RZ, 0x1, P6 ;  /* 0x000000310e297211 */ /* 0x000fe200030f0cff */
[----:B------:R-:W-:Y:S01]  /*06e0*/  IMAD.WIDE.U32 R42, R0, 0x2, R42 ;  /* 0x00000002002a7825 */ /* 0x000fe200078e002a */
[----:B------:R-:W-:-:S02]  /*06f0*/  LEA R14, P5, R19, R48, 0x7 ;  /* 0x00000030130e7211 */ /* 0x000fc400078a38ff */
[-C--:B------:R-:W-:Y:S01]  /*0700*/  LEA.HI.X R33, R20, R49.reuse, RZ, 0x1, P3 ;  /* 0x0000003114217211 */ /* 0x080fe200018f0cff */
[----:B---3--:R-:W5:Y:S01]  /*0710*/  LDG.E.U16 R51, desc[UR20][R54.64] ;  /* 0x0000001436337981 */ /* 0x008f62000c1e1500 */
[----:B------:R-:W-:-:S03]  /*0720*/  LEA.HI.X R39, R18, R49, RZ, 0x1, P4 ;  /* 0x0000003112277211 */ /* 0x000fc600020f0cff */
[----:B------:R1:W5:Y:S01]  /*0730*/  LDG.E.U16 R50, desc[UR20][R54.64+0x40] ;  /* 0x0000401436327981 */ /* 0x000362000c1e1500 */
[-C--:B------:R-:W-:Y:S01]  /*0740*/  LEA R4, P3, R71, R48.reuse, 0x7 ;  /* 0x0000003047047211 */ /* 0x080fe200078638ff */
[----:B------:R-:W-:Y:S01]  /*0750*/  IMAD.WIDE.U32 R62, R0, 0x2, R62 ;  /* 0x00000002003e7825 */ /* 0x000fe200078e003e */
[----:B------:R-:W-:Y:S01]  /*0760*/  LOP3.LUT R11, R11, 0x3c, RZ, 0xfc, !PT ;  /* 0x0000003c0b0b7812 */ /* 0x000fe200078efcff */
[----:B------:R-:W5:Y:S01]  /*0770*/  LDG.E.U16 R53, desc[UR20][R42.64] ;  /* 0x000000142a357981 */ /* 0x000f62000c1e1500 */
[-C--:B------:R-:W-:Y:S02]  /*0780*/  LEA.HI.X R59, R10, R49.reuse, RZ, 0x1, P2 ;  /* 0x000000310a3b7211 */ /* 0x080fe400010f0cff */
[-C--:B------:R-:W-:Y:S01]  /*0790*/  LEA R36, P0, R23, R48.reuse, 0x7 ;  /* 0x0000003017247211 */ /* 0x080fe200078038ff */
[----:B------:R-:W5:Y:S01]  /*07a0*/  LDG.E.U16 R45, desc[UR20][R62.64] ;  /* 0x000000143e2d7981 */ /* 0x000f62000c1e1500 */
[-C--:B------:R-:W-:Y:S01]  /*07b0*/  LEA R16, P4, R73, R48.reuse, 0x7 ;  /* 0x0000003049107211 */ /* 0x080fe200078838ff */
[----:B-1----:R-:W-:Y:S01]  /*07c0*/  IMAD.WIDE.U32 R54, R0, 0x2, R6 ;  /* 0x0000000200367825 */ /* 0x002fe200078e0006 */
[----:B------:R-:W-:Y:S01]  /*07d0*/  LEA R34, P2, R25, R48, 0x7 ;  /* 0x0000003019227211 */ /* 0x000fe200078438ff */
[----:B------:R-:W1:Y:S01]  /*07e0*/  LDC.64 R6, c[0x0][0x388] ;  /* 0x0000e200ff067b82 */ /* 0x000e620000000a00 */
[-C--:B------:R-:W-:Y:S01]  /*07f0*/  LEA.HI.X R15, R28, R49.reuse, RZ, 0x1, P5 ;  /* 0x000000311c0f7211 */ /* 0x080fe200028f0cff */
[----:B------:R-:W-:Y:S01]  /*0800*/  IMAD.SHL.U32 R46, R11, 0x40, RZ ;  /* 0x000000400b2e7824 */ /* 0x000fe200078e00ff */
[----:B------:R-:W-:-:S02]  /*0810*/  LEA.HI.X R5, R44, R49, RZ, 0x1, P3 ;  /* 0x000000312c057211 */ /* 0x000fc400018f0cff */
[-C--:B------:R-:W-:Y:S01]  /*0820*/  LEA R12, P6, R21, R48.reuse, 0x7 ;  /* 0x00000030150c7211 */ /* 0x080fe200078c38ff */
[----:B------:R3:W5:Y:S01]  /*0830*/  LDG.E.U16 R44, desc[UR20][R62.64+0x40] ;  /* 0x000040143e2c7981 */ /* 0x000762000c1e1500 */
[-C--:B------:R-:W-:Y:S02]  /*0840*/  LEA.HI.X R37, R24, R49.reuse, RZ, 0x1, P0 ;  /* 0x0000003118257211 */ /* 0x080fe400000f0cff */
[-C--:B------:R-:W-:Y:S01]  /*0850*/  LEA.HI.X R17, R30, R49.reuse, RZ, 0x1, P4 ;  /* 0x000000311e117211 */ /* 0x080fe200020f0cff */
[----:B------:R-:W-:Y:S01]  /*0860*/  IMAD.WIDE.U32 R56, R0, 0x2, R56 ;  /* 0x0000000200387825 */ /* 0x000fe200078e0038 */
[-C--:B------:R-:W-:Y:S01]  /*0870*/  LEA.HI.X R35, R22, R49.reuse, RZ, 0x1, P2 ;  /* 0x0000003116237211 */ /* 0x080fe200010f0cff */
[----:B------:R-:W5:Y:S01]  /*0880*/  LDG.E.U16 R52, desc[UR20][R42.64+0x40] ;  /* 0x000040142a347981 */ /* 0x000f62000c1e1500 */
[----:B------:R-:W-:Y:S01]  /*0890*/  LEA R8, P2, R11, R48, 0x7 ;  /* 0x000000300b087211 */ /* 0x000fe200078438ff */
[----:B------:R-:W-:Y:S01]  /*08a0*/  IMAD.WIDE.U32 R14, R0, 0x2, R14 ;  /* 0x00000002000e7825 */ /* 0x000fe200078e000e */
[-C--:B------:R-:W-:Y:S01]  /*08b0*/  LEA.HI.X R13, R26, R49.reuse, RZ, 0x1, P6 ;  /* 0x000000311a0d7211 */ /* 0x080fe200030f0cff */
[----:B------:R-:W5:Y:S01]  /*08c0*/  LDG.E.U16 R48, desc[UR20][R56.64+0x40] ;  /* 0x0000401438307981 */ /* 0x000f62000c1e1500 */
[----:B------:R-:W-:Y:S01]  /*08d0*/  LEA.HI.X R9, R46, R49, RZ, 0x1, P2 ;  /* 0x000000312e097211 */ /* 0x000fe200010f0cff */
[----:B---3--:R-:W-:-:S02]  /*08e0*/  IMAD.WIDE.U32 R62, R0, 0x2, R32 ;  /* 0x00000002003e7825 */ /* 0x008fc400078e0020 */
[----:B------:R-:W5:Y:S02]  /*08f0*/  LDG.E.U16 R49, desc[UR20][R56.64] ;  /* 0x0000001438317981 */ /* 0x000f64000c1e1500 */
[C---:B------:R-:W-:Y:S02]  /*0900*/  IMAD.WIDE.U32 R84, R0.reuse, 0x2, R36 ;  /* 0x0000000200547825 */ /* 0x040fe400078e0024 */
[----:B------:R-:W5:Y:S02]  /*0910*/  LDG.E.U16 R37, desc[UR20][R62.64] ;  /* 0x000000143e257981 */ /* 0x000f64000c1e1500 */
[----:B------:R-:W-:Y:S02]  /*0920*/  IMAD.WIDE.U32 R16, R0, 0x2, R16 ;  /* 0x0000000200107825 */ /* 0x000fe400078e0010 */
[----:B------:R3:W5:Y:S01]  /*0930*/  LDG.E.U16 R36, desc[UR20][R62.64+0x40] ;  /* 0x000040143e247981 */ /* 0x000762000c1e1500 */
[C---:B-1----:R-:W-:Y:S01]  /*0940*/  LEA R60, P3, R81.reuse, R6, 0x8 ;  /* 0x00000006513c7211 */ /* 0x042fe200078640ff */
[----:B------:R-:W-:-:S02]  /*0950*/  IMAD.SHL.U32 R10, R81, 0x80, RZ ;  /* 0x00000080510a7824 */ /* 0x000fc400078e00ff */
[C---:B------:R-:W-:Y:S01]  /*0960*/  IMAD.WIDE.U32 R58, R0.reuse, 0x2, R58 ;  /* 0x00000002003a7825 */ /* 0x040fe200078e003a */
[----:B------:R-:W5:Y:S01]  /*0970*/  LDG.E.U16 R57, desc[UR20][R14.64] ;  /* 0x000000140e397981 */ /* 0x000f62000c1e1500 */
[-C--:B------:R-:W-:Y:S02]  /*0980*/  LEA R28, P2, R77, R6.reuse, 0x8 ;  /* 0x000000064d1c7211 */ /* 0x080fe400078440ff */
[C---:B------:R-:W-:Y:S01]  /*0990*/  IMAD.WIDE.U32 R64, R0.reuse, 0x2, R40 ;  /* 0x0000000200407825 */ /* 0x040fe200078e0028 */
[----:B------:R1:W5:Y:S01]  /*09a0*/  LDG.E.U16 R56, desc[UR20][R14.64+0x40] ;  /* 0x000040140e387981 */ /* 0x000362000c1e1500 */
[----:B---3--:R-:W-:Y:S02]  /*09b0*/  LEA R62, P0, R3, R6, 0x3 ;  /* 0x00000006033e7211 */ /* 0x008fe400078018ff */
[----:B------:R-:W-:Y:S01]  /*09c0*/  IMAD.WIDE.U32 R66, R0, 0x2, R38 ;  /* 0x0000000200427825 */ /* 0x000fe200078e0026 */
[----:B------:R-:W5:Y:S01]  /*09d0*/  LDG.E.U16 R41, desc[UR20][R54.64] ;  /* 0x0000001436297981 */ /* 0x000f62000c1e1500 */
[----:B------:R-:W-:-:S02]  /*09e0*/  LEA.HI.X R63, R68, R7, RZ, 0x1, P0 ;  /* 0x00000007443f7211 */ /* 0x000fc400000f0cff */
[C---:B------:R-:W-:Y:S01]  /*09f0*/  IMAD.WIDE.U32 R12, R0.reuse, 0x2, R12 ;  /* 0x00000002000c7825 */ /* 0x040fe200078e000c */
[----:B------:R-:W5:Y:S01]  /*0a00*/  LDG.E.U16 R40, desc[UR20][R54.64+0x40] ;  /* 0x0000401436287981 */ /* 0x000f62000c1e1500 */
[-C--:B------:R-:W-:Y:S02]  /*0a10*/  LEA R24, P5, R61, R6.reuse, 0x8 ;  /* 0x000000063d187211 */ /* 0x080fe400078a40ff */
[----:B------:R-:W-:Y:S01]  /*0a20*/  IMAD.WIDE.U32 R4, R0, 0x2, R4 ;  /* 0x0000000200047825 */ /* 0x000fe200078e0004 */
[-C--:B------:R-:W-:Y:S01]  /*0a30*/  LEA R26, P0, R75, R6.reuse, 0x8 ;  /* 0x000000064b1a7211 */ /* 0x080fe200078040ff */
[----:B------:R-:W5:Y:S02]  /*0a40*/  LDG.E.U16 R47, desc[UR20][R58.64] ;  /* 0x000000143a2f7981 */ /* 0x000f64000c1e1500 */
[----:B-1----:R-:W-:Y:S01]  /*0a50*/  IMAD.SHL.U32 R14, R77, 0x80, RZ ;  /* 0x000000804d0e7824 */ /* 0x002fe200078e00ff */
[----:B------:R-:W-:Y:S01]  /*0a60*/  LEA.HI.X R61, R10, R7, RZ, 0x1, P3 ;  /* 0x000000070a3d7211 */ /* 0x000fe200018f0cff */
[----:B------:R-:W5:Y:S01]  /*0a70*/  LDG.E.U16 R46, desc[UR20][R58.64+0x40] ;  /* 0x000040143a2e7981 */ /* 0x000f62000c1e1500 */
[----:B------:R-:W-:-:S03]  /*0a80*/  LEA R20, P3, R29, R6, 0x8 ;  /* 0x000000061d147211 */ /* 0x000fc600078640ff */
[----:B------:R-:W5:Y:S04]  /*0a90*/  LDG.E.U16 R55, desc[UR20][R16.64] ;  /* 0x0000001410377981 */ /* 0x000f68000c1e1500 */
[----:B------:R1:W5:Y:S01]  /*0aa0*/  LDG.E.U16 R54, desc[UR20][R16.64+0x40] ;  /* 0x0000401410367981 */ /* 0x000362000c1e1500 */
[----:B------:R-:W-:Y:S01]  /*0ab0*/  LEA.HI.X R29, R14, R7, RZ, 0x1, P2 ;  /* 0x000000070e1d7211 */ /* 0x000fe200010f0cff */
[----:B------:R-:W-:Y:S02]  /*0ac0*/  IMAD.SHL.U32 R72, R31, 0x80, RZ ;  /* 0x000000801f487824 */ /* 0x000fe400078e00ff */
[----:B------:R-:W5:Y:S01]  /*0ad0*/  LDG.E.U16 R39, desc[UR20][R66.64] ;  /* 0x0000001442277981 */ /* 0x000f62000c1e1500 */
[----:B------:R-:W-:-:S03]  /*0ae0*/  LEA R18, P2, R27, R6, 0x8 ;  /* 0x000000061b127211 */ /* 0x000fc600078440ff */
[----:B------:R-:W5:Y:S01]  /*0af0*/  LDG.E.U16 R38, desc[UR20][R66.64+0x40] ;  /* 0x0000401442267981 */ /* 0x000f62000c1e1500 */
[----:B-1----:R-:W-:-:S03]  /*0b00*/  IMAD.SHL.U32 R16, R75, 0x80, RZ ;  /* 0x000000804b107824 */ /* 0x002fc600078e00ff */
[----:B------:R-:W5:Y:S01]  /*0b10*/  LDG.E.U16 R59, desc[UR20][R12.64] ;  /* 0x000000140c3b7981 */ /* 0x000f62000c1e1500 */
[----:B------:R-:W-:-:S03]  /*0b20*/  LEA R30, P6, R79, R6, 0x8 ;  /* 0x000000064f1e7211 */ /* 0x000fc600078c40ff */
[----:B------:R1:W5:Y:S01]  /*0b30*/  LDG.E.U16 R58, desc[UR20][R12.64+0x40] ;  /* 0x000040140c3a7981 */ /* 0x000362000c1e1500 */
[----:B------:R-:W-:-:S03]  /*0b40*/  LEA R22, P4, R31, R6, 0x8 ;  /* 0x000000061f167211 */ /* 0x000fc600078840ff */
[----:B------:R-:W5:Y:S01]  /*0b50*/  LDG.E.U16 R67, desc[UR20][R4.64] ;  /* 0x0000001404437981 */ /* 0x000f62000c1e1500 */
[----:B------:R-:W-:-:S03]  /*0b60*/  IMAD.WIDE.U32 R82, R0, 0x2, R34 ;  /* 0x0000000200527825 */ /* 0x000fc600078e0022 */
[----:B------:R3:W5:Y:S01]  /*0b70*/  LDG.E.U16 R66, desc[UR20][R4.64+0x40] ;  /* 0x0000401404427981 */ /* 0x000762000c1e1500 */
[----:B-1----:R-:W-:Y:S02]  /*0b80*/  IMAD.SHL.U32 R12, R79, 0x80, RZ ;  /* 0x000000804f0c7824 */ /* 0x002fe400078e00ff */
[----:B------:R-:W-:Y:S01]  /*0b90*/  IMAD.WIDE.U32 R8, R0, 0x2, R8 ;  /* 0x0000000200087825 */ /* 0x000fe200078e0008 */
[----:B------:R-:W5:Y:S03]  /*0ba0*/  LDG.E.U16 R43, desc[UR20][R64.64] ;  /* 0x00000014402b7981 */ /* 0x000f66000c1e1500 */
[----:B------:R-:W-:Y:S01]  /*0bb0*/  IMAD.SHL.U32 R76, R25, 0x80, RZ ;  /* 0x00000080194c7824 */ /* 0x000fe200078e00ff */
[----:B------:R-:W5:Y:S01]  /*0bc0*/  LDG.E.U16 R42, desc[UR20][R64.64+0x40] ;  /* 0x00004014402a7981 */ /* 0x000f62000c1e1500 */
[----:B---3--:R-:W-:Y:S01]  /*0bd0*/  IMAD.SHL.U32 R4, R27, 0x80, RZ ;  /* 0x000000801b047824 */ /* 0x008fe200078e00ff */
[----:B------:R-:W-:-:S02]  /*0be0*/  LEA.HI.X R27, R16, R7, RZ, 0x1, P0 ;  /* 0x00000007101b7211 */ /* 0x000fc400000f0cff */
[-C--:B------:R-:W-:Y:S01]  /*0bf0*/  LEA R16, P0, R25, R6.reuse, 0x8 ;  /* 0x0000000619107211 */ /* 0x080fe200078040ff */
[----:B------:R-:W-:Y:S01]  /*0c00*/  IMAD.SHL.U32 R78, R23, 0x80, RZ ;  /* 0x00000080174e7824 */ /* 0x000fe200078e00ff */
[-C--:B------:R-:W-:Y:S01]  /*0c10*/  LEA.HI.X R25, R70, R7.reuse, RZ, 0x1, P5 ;  /* 0x0000000746197211 */ /* 0x080fe200028f0cff */
[----:B------:R-:W-:Y:S01]  /*0c20*/  IMAD.SHL.U32 R80, R21, 0x80, RZ ;  /* 0x0000008015507824 */ /* 0x000fe200078e00ff */
[-C--:B------:R-:W-:Y:S01]  /*0c30*/  LEA R14, P5, R23, R6.reuse, 0x8 ;  /* 0x00000006170e7211 */ /* 0x080fe200078a40ff */
[----:B------:R-:W5:Y:S01]  /*0c40*/  LDG.E.U16 R35, desc[UR20][R82.64] ;  /* 0x0000001452237981 */ /* 0x000f62000c1e1500 */
[-C--:B------:R-:W-:Y:S02]  /*0c50*/  LEA.HI.X R31, R12, R7.reuse, RZ, 0x1, P6 ;  /* 0x000000070c1f7211 */ /* 0x080fe400030f0cff */
[----:B------:R-:W-:Y:S01]  /*0c60*/  LEA.HI.X R23, R72, R7, RZ, 0x1, P4 ;  /* 0x0000000748177211 */ /* 0x000fe200020f0cff */
[----:B------:R1:W5:Y:S01]  /*0c70*/  LDG.E.U16 R34, desc[UR20][R82.64+0x40] ;  /* 0x0000401452227981 */ /* 0x000362000c1e1500 */
[----:B------:R-:W-:-:S02]  /*0c80*/  LEA R12, P4, R21, R6, 0x8 ;  /* 0x00000006150c7211 */ /* 0x000fc400078840ff */
[----:B------:R-:W-:Y:S01]  /*0c90*/  LEA.HI.X R21, R74, R7, RZ, 0x1, P3 ;  /* 0x000000074a157211 */ /* 0x000fe200018f0cff */
[----:B------:R-:W5:Y:S04]  /*0ca0*/  LDG.E.U16 R65, desc[UR20][R8.64] ;  /* 0x0000001408417981 */ /* 0x000f68000c1e1500 */
[----:B------:R3:W5:Y:S01]  /*0cb0*/  LDG.E.U16 R64, desc[UR20][R8.64+0x40] ;  /* 0x0000401408407981 */ /* 0x000762000c1e1500 */
[----:B-1----:R-:W-:-:S03]  /*0cc0*/  IMAD.SHL.U32 R82, R19, 0x80, RZ ;  /* 0x0000008013527824 */ /* 0x002fc600078e00ff */
[----:B------:R-:W5:Y:S01]  /*0cd0*/  LDG.E.U16 R33, desc[UR20][R84.64] ;  /* 0x0000001454217981 */ /* 0x000f62000c1e1500 */
[----:B------:R-:W-:-:S03]  /*0ce0*/  IMAD.SHL.U32 R86, R71, 0x80, RZ ;  /* 0x0000008047567824 */ /* 0x000fc600078e00ff */
[----:B------:R1:W5:Y:S01]  /*0cf0*/  LDG.E.U16 R32, desc[UR20][R84.64+0x40] ;  /* 0x0000401454207981 */ /* 0x000362000c1e1500 */
[-C--:B---3--:R-:W-:Y:S02]  /*0d00*/  LEA R8, P3, R19, R6.reuse, 0x8 ;  /* 0x0000000613087211 */ /* 0x088fe400078640ff */
[-C--:B------:R-:W-:Y:S02]  /*0d10*/  LEA.HI.X R19, R4, R7.reuse, RZ, 0x1, P2 ;  /* 0x0000000704137211 */ /* 0x080fe400010f0cff */
[-C--:B------:R-:W-:Y:S01]  /*0d20*/  LEA R4, P2, R73, R6.reuse, 0x8 ;  /* 0x0000000649047211 */ /* 0x080fe200078440ff */
[----:B------:R-:W-:Y:S01]  /*0d30*/  IMAD.SHL.U32 R70, R11, 0x80, RZ ;  /* 0x000000800b467824 */ /* 0x000fe200078e00ff */
[----:B------:R-:W-:Y:S01]  /*0d40*/  LEA.HI.X R17, R76, R7, RZ, 0x1, P0 ;  /* 0x000000074c117211 */ /* 0x000fe200000f0cff */
[----:B-1----:R-:W-:Y:S01]  /*0d50*/  IMAD.SHL.U32 R84, R73, 0x80, RZ ;  /* 0x0000008049547824 */ /* 0x002fe200078e00ff */
[-C--:B------:R-:W-:Y:S02]  /*0d60*/  LEA R10, P0, R71, R6.reuse, 0x8 ;  /* 0x00000006470a7211 */ /* 0x080fe400078040ff */
[----:B------:R-:W-:-:S02]  /*0d70*/  LEA R6, P6, R11, R6, 0x8 ;  /* 0x000000060b067211 */ /* 0x000fc400078c40ff */
[-C--:B------:R-:W-:Y:S02]  /*0d80*/  LEA.HI.X R15, R78, R7.reuse, RZ, 0x1, P5 ;  /* 0x000000074e0f7211 */ /* 0x080fe400028f0cff */
[-C--:B------:R-:W-:Y:S01]  /*0d90*/  LEA.HI.X R9, R82, R7.reuse, RZ, 0x1, P3 ;  /* 0x0000000752097211 */ /* 0x080fe200018f0cff */
[----:B------:R-:W-:Y:S01]  /*0da0*/  IMAD.WIDE.U32 R82, R0, 0x2, R60 ;  /* 0x0000000200527825 */ /* 0x000fe200078e003c */
[-C--:B------:R-:W-:Y:S02]  /*0db0*/  LEA.HI.X R5, R84, R7.reuse, RZ, 0x1, P2 ;  /* 0x0000000754057211 */ /* 0x080fe400010f0cff */
[-C--:B------:R-:W-:Y:S01]  /*0dc0*/  LEA.HI.X R13, R80, R7.reuse, RZ, 0x1, P4 ;  /* 0x00000007500d7211 */ /* 0x080fe200020f0cff */
[----:B------:R-:W-:Y:S01]  /*0dd0*/  IMAD.WIDE.U32 R26, R0, 0x2, R26 ;  /* 0x00000002001a7825 */ /* 0x000fe200078e001a */
[-C--:B------:R-:W-:Y:S01]  /*0de0*/  LEA.HI.X R11, R86, R7.reuse, RZ, 0x1, P0 ;  /* 0x00000007560b7211 */ /* 0x080fe200000f0cff */
[----:B------:R-:W5:Y:S01]  /*0df0*/  LDG.E.U16 R73, desc[UR20][R82.64] ;  /* 0x0000001452497981 */ /* 0x000f62000c1e1500 */
[----:B------:R-:W-:Y:S01]  /*0e00*/  LEA.HI.X R7, R70, R7, RZ, 0x1, P6 ;  /* 0x0000000746077211 */ /* 0x000fe200030f0cff */
[----:B------:R-:W-:-:S02]  /*0e10*/  IMAD.WIDE.U32 R78, R0, 0x2, R62 ;  /* 0x00000002004e7825 */ /* 0x000fc400078e003e */
[----:B------:R-:W5:Y:S02]  /*0e20*/  LDG.E.U16 R72, desc[UR20][R82.64+0x40] ;  /* 0x0000401452487981 */ /* 0x000f64000c1e1500 */
[C---:B------:R-:W-:Y:S02]  /*0e30*/  IMAD.WIDE.U32 R20, R0.reuse, 0x2, R20 ;  /* 0x0000000200147825 */ /* 0x040fe400078e0014 */
[----:B------:R-:W5:Y:S02]  /*0e40*/  LDG.E.U16 R71, desc[UR20][R82.64+0x80] ;  /* 0x0000801452477981 */ /* 0x000f64000c1e1500 */
[C---:B------:R-:W-:Y:S02]  /*0e50*/  IMAD.WIDE.U32 R30, R0.reuse, 0x2, R30 ;  /* 0x00000002001e7825 */ /* 0x040fe400078e001e */
[----:B------:R-:W5:Y:S02]  /*0e60*/  LDG.E.U16 R70, desc[UR20][R82.64+0xc0] ;  /* 0x0000c01452467981 */ /* 0x000f64000c1e1500 */
        /* <DEDUP_REMOVED lines=8> */
[C---:B------:R-:W-:Y:S01]  /*0ef0*/  IMAD.WIDE.U32 R4, R0.reuse, 0x2, R4 ;  /* 0x0000000200047825 */ /* 0x040fe200078e0004 */
[----:B------:R-:W-:Y:S01]  /*0f00*/  SHF.R.U32.HI R108, RZ, 0x5, R2 ;  /* 0x00000005ff6c7819 */ /* 0x000fe20000011602 */
        /* <DEDUP_REMOVED lines=11> */
[----:B------:R-:W-:Y:S02]  /*0fc0*/  IMAD.WIDE.U32 R6, R0, 0x2, R6 ;  /* 0x0000000200067825 */ /* 0x000fe400078e0006 */
[----:B------:R-:W5:Y:S01]  /*0fd0*/  LDG.E.U16 R26, desc[UR20][R20.64+0x80] ;  /* 0x00008014141a7981 */ /* 0x000f62000c1e1500 */
[----:B--2---:R-:W-:-:S03]  /*0fe0*/  R2UR UR11, R69 ;  /* 0x00000000450b72ca */ /* 0x004fc600000e0000 */
[----:B------:R-:W5:Y:S01]  /*0ff0*/  LDG.E.U16 R91, desc[UR20][R20.64+0xc0] ;  /* 0x0000c014145b7981 */ /* 0x000f62000c1e1500 */
[----:B------:R-:W-:-:S03]  /*1000*/  SHF.R.U32.HI R69, RZ, 0x1, R3 ;  /* 0x00000001ff457819 */ /* 0x000fc60000011603 */
[----:B------:R-:W5:Y:S04]  /*1010*/  LDG.E.U16 R76, desc[UR20][R30.64] ;  /* 0x000000141e4c7981 */ /* 0x000f68000c1e1500 */
        /* <DEDUP_REMOVED lines=10> */
[----:B------:R-:W5:Y:S01]  /*10c0*/  LDG.E.U16 R97, desc[UR20][R14.64+0xc0] ;  /* 0x0000c0140e617981 */ /* 0x000f62000c1e1500 */
[----:B------:R-:W-:-:S03]  /*10d0*/  R2UR UR8, R108 ;  /* 0x000000006c0872ca */ /* 0x000fc600000e0000 */
        /* <DEDUP_REMOVED lines=11> */
[----:B------:R1:W5:Y:S04]  /*1190*/  LDG.E.U16 R103, desc[UR20][R4.64+0xc0] ;  /* 0x0000c01404677981 */ /* 0x000368000c1e1500 */
[----:B------:R2:W5:Y:S04]  /*11a0*/  LDG.E.U16 R92, desc[UR20][R18.64] ;  /* 0x00000014125c7981 */ /* 0x000568000c1e1500 */
[----:B------:R2:W5:Y:S01]  /*11b0*/  LDG.E.U16 R25, desc[UR20][R18.64+0x40] ;  /* 0x0000401412197981 */ /* 0x000562000c1e1500 */
[----:B-1----:R-:W-:-:S03]  /*11c0*/  IMAD R4, R0, 0x2, R68 ;  /* 0x0000000200047824 */ /* 0x002fc600078e0244 */
[----:B------:R2:W5:Y:S04]  /*11d0*/  LDG.E.U16 R24, desc[UR20][R18.64+0x80] ;  /* 0x0000801412187981 */ /* 0x000568000c1e1500 */
        /* <DEDUP_REMOVED lines=12> */
[----:B------:R2:W5:Y:S01]  /*12a0*/  LDG.E.U16 R101, desc[UR20][R8.64+0xc0] ;  /* 0x0000c01408657981 */ /* 0x000562000c1e1500 */
[----:B------:R-:W-:-:S03]  /*12b0*/  LOP3.LUT R5, R4, R69, RZ, 0x3c, !PT ;  /* 0x0000004504057212 */ /* 0x000fc600078e3cff */
        /* <DEDUP_REMOVED lines=8> */
[----:B------:R-:W-:Y:S05]  /*1340*/  @P1 BRA `(.L_x_5) ;  /* 0x0000000000181947 */ /* 0x000fea0003800000 */
[----:B------:R-:W-:Y:S01]  /*1350*/  ELECT P0, URZ, PT ;  /* 0x0000000000ff782f */ /* 0x000fe20003800000 */
[----:B------:R-:W-:Y:S01]  /*1360*/  IMAD.MOV.U32 R4, RZ, RZ, 0x1 ;  /* 0x00000001ff047424 */ /* 0x000fe200078e00ff */
[----:B------:R-:W-:Y:S01]  /*1370*/  UMOV UR4, 0x40 ;  /* 0x0000004000047882 */ /* 0x000fe20000000000 */
[----:B------:R-:W-:Y:S01]  /*1380*/  UVIRTCOUNT.DEALLOC.SMPOOL 0x80 ;  /* 0x000000800000784c */ /* 0x000fe20000000000 */
[----:B------:R-:W-:-:S09]  /*1390*/  ULEA UR4, UR9, UR4, 0x18 ;  /* 0x0000000409047291 */ /* 0x000fd2000f8ec0ff */
[----:B------:R1:W-:Y:S03]  /*13a0*/  @P0 STS.U8 [UR4], R4 ;  /* 0x00000004ff000988 */ /* 0x0003e60008000004 */
.L_x_5:
[C---:B------:R-:W-:Y:S01]  /*13b0*/  LOP3.LUT P2, RZ, R2.reuse, 0x7f, RZ, 0xc0, !PT ;  /* 0x0000007f02ff7812 */ /* 0x040fe2000784c0ff */
[----:B------:R-:W-:Y:S01]  /*13c0*/  UMOV UR4, 0x1 ;  /* 0x0000000100047882 */ /* 0x000fe20000000000 */
[----:B-----5:R3:W-:Y:S01]  /*13d0*/  STS.U16 [R5+UR10+0x4000], R53 ;  /* 0x0040003505007988 */ /* 0x0207e2000800040a */
[----:B-1----:R-:W-:-:S03]  /*13e0*/  LOP3.LUT R4, R2, 0x7f, RZ, 0xc0, !PT ;  /* 0x0000007f02047812 */ /* 0x002fc600078ec0ff */
[----:B------:R3:W-:Y:S04]  /*13f0*/  STS.U16 [R5+UR10+0x4040], R52 ;  /* 0x0040403405007988 */ /* 0x0007e8000800040a */
[----:B------:R3:W-:Y:S03]  /*1400*/  STS.U16 [R5+UR10+0x4240], R51 ;  /* 0x0042403305007988 */ /* 0x0007e6000800040a */
[----:B------:R-:W-:Y:S01]  /*1410*/  VOTEU.ALL UP0, P2 ;  /* 0x0000000000ff7886 */ /* 0x000fe20001000000 */
[----:B------:R-:W-:Y:S01]  /*1420*/  VOTEU.ALL UP1, P2 ;  /* 0x0000000000ff7886 */ /* 0x000fe20001020000 */
[----:B------:R3:W-:Y:S03]  /*1430*/  STS.U16 [R5+UR10+0x4200], R50 ;  /* 0x0042003205007988 */ /* 0x0007e6000800040a */
[----:B------:R-:W-:-:S04]  /*1440*/  @!UP0 UIADD3 UR4, UPT, UPT, -UR4, 0x100000, URZ ;  /* 0x0010000004048890 */ /* 0x000fc8000fffe1ff */
[----:B------:R-:W-:Y:S02]  /*1450*/  @!UP0 USHF.L.U32 UR5, UR4, 0xb, URZ ;  /* 0x0000000b04058899 */ /* 0x000fe400080006ff */
[----:B------:R-:W-:Y:S01]  /*1460*/  @!UP0 USHF.L.U32 UR4, UR4, 0x1, URZ ;  /* 0x0000000104048899 */ /* 0x000fe200080006ff */
[----:B------:R3:W-:Y:S01]  /*1470*/  STS.U16 [R5+UR10+0x4400], R49 ;  /* 0x0044003105007988 */ /* 0x0007e2000800040a */
[----:B------:R-:W-:-:S03]  /*1480*/  UISETP.NE.U32.AND UP0, UPT, UR8, URZ, UPT ;  /* 0x000000ff0800728c */ /* 0x000fc6000bf05070 */
[----:B------:R3:W-:Y:S04]  /*1490*/  STS.U16 [R5+UR10+0x4440], R48 ;  /* 0x0044403005007988 */ /* 0x0007e8000800040a */
        /* <DEDUP_REMOVED lines=78> */
[----:B------:R3:W-:Y:S04]  /*1980*/  STS.U16 [R5+UR10], R63 ;  /* 0x0000003f05007988 */ /* 0x0007e8000800040a */
        /* <DEDUP_REMOVED lines=10> */
[----:B------:R3:W-:Y:S01]  /*1a30*/  STS.U16 [R5+UR10+0x3e00], R107 ;  /* 0x003e006b05007988 */ /* 0x0007e2000800040a */
[----:B------:R1:W-:Y:S06]  /*1a40*/  MEMBAR.ALL.CTA ;  /* 0x0000000000007992 */ /* 0x0003ec0000008000 */
[----:B-1----:R-:W-:Y:S04]  /*1a50*/  FENCE.VIEW.ASYNC.S ;  /* 0x00000000000073c6 */ /* 0x002fe80000000000 */
[----:B------:R-:W1:Y:S02]  /*1a60*/  FENCE.VIEW.ASYNC.S ;  /* 0x00000000000073c6 */ /* 0x000e640000000000 */
[----:B-1----:R3:W1:Y:S02]  /*1a70*/  @!UP1 SYNCS.EXCH.64 URZ, [UR10+0x6000], UR4 ;  /* 0x006000040aff95b2 */ /* 0x0026640008000100 */
[----:B-1----:R-:W-:Y:S06]  /*1a80*/  BAR.SYNC.DEFER_BLOCKING 0x0 ;  /* 0x0000000000007b1d */ /* 0x002fec0000010000 */
[----:B---3--:R-:W-:Y:S05]  /*1a90*/  BRA.U UP0, `(.L_x_6) ;  /* 0x0000000100787547 */ /* 0x008fea000b800000 */
[----:B------:R-:W-:Y:S02]  /*1aa0*/  UIADD3 UR4, UPT, UPT, UR10, 0x4000, URZ ;  /* 0x000040000a047890 */ /* 0x000fe4000fffe0ff */
[----:B------:R-:W-:Y:S02]  /*1ab0*/  USHF.R.U32.HI UR5, URZ, 0x4, UR10 ;  /* 0x00000004ff057899 */ /* 0x000fe4000801160a */
[----:B------:R-:W-:Y:S02]  /*1ac0*/  USHF.R.U32.HI UR4, URZ, 0x4, UR4 ;  /* 0x00000004ff047899 */ /* 0x000fe40008011604 */
[----:B------:R-:W-:Y:S02]  /*1ad0*/  USGXT.U32 UR5, UR5, 0xe ;  /* 0x0000000e0505789a */ /* 0x000fe40008000000 */
[----:B------:R-:W-:Y:S02]  /*1ae0*/  USGXT.U32 UR6, UR4, 0xe ;  /* 0x0000000e0406789a */ /* 0x000fe40008000000 */
[----:B------:R-:W-:-:S02]  /*1af0*/  UIADD3 UR24, UP1, UPT, UR5, 0x2000080, URZ ;  /* 0x0200008005187890 */ /* 0x000fc4000ff3e0ff */
[----:B------:R-:W-:Y:S01]  /*1b00*/  UIADD3 UR22, UP0, UPT, UR6, 0x2, URZ ;  /* 0x0000000206167890 */ /* 0x000fe2000ff1e0ff */
[----:B------:R-:W-:Y:S01]  /*1b10*/  UMOV UR4, URZ ;  /* 0x000000ff00047c82 */ /* 0x000fe20008000000 */
[----:B------:R-:W-:Y:S01]  /*1b20*/  UMOV UR26, 0x0 ;  /* 0x00000000001a7882 */ /* 0x000fe20000000000 */
[----:B------:R-:W-:Y:S02]  /*1b30*/  UIADD3.X UR25, UPT, UPT, UR4, 0x40004040, URZ, UP1, !UPT ;  /* 0x4000404004197890 */ /* 0x000fe40008ffe4ff */
[----:B------:R-:W-:Y:S02]  /*1b40*/  UIADD3.X UR23, UPT, UPT, UR4, 0x40004040, URZ, UP0, !UPT ;  /* 0x4000404004177890 */ /* 0x000fe400087fe4ff */
[----:B------:R-:W-:Y:S02]  /*1b50*/  ULOP3.LUT UR4, UR5, 0x2000000, URZ, 0xfc, !UPT ;  /* 0x0200000005047892 */ /* 0x000fe4000f8efcff */
[----:B------:R-:W-:Y:S02]  /*1b60*/  UIADD3.64 UR14, UPT, UPT, UR24, 0x80, URZ ;  /* 0x00000080180e7897 */ /* 0x000fe4000fffe0ff */
[----:B------:R-:W-:-:S02]  /*1b70*/  UIADD3.64 UR12, UPT, UPT, UR22, 0x2, URZ ;  /* 0x00000002160c7897 */ /* 0x000fc4000fffe0ff */
[----:B------:R-:W-:Y:S02]  /*1b80*/  UIADD3.64 UR18, UPT, UPT, UR24, 0x100, URZ ;  /* 0x0000010018127897 */ /* 0x000fe4000fffe0ff */
[----:B------:R-:W-:Y:S01]  /*1b90*/  UIADD3.64 UR16, UPT, UPT, UR22, 0x4, URZ ;  /* 0x0000000416107897 */ /* 0x000fe2000fffe0ff */
[----:B------:R-:W-:Y:S01]  /*1ba0*/  UMOV UR27, 0x4210490 ;  /* 0x04210490001b7882 */ /* 0x000fe20000000000 */
[----:B------:R-:W-:Y:S01]  /*1bb0*/  UMOV UR7, 0x40004040 ;  /* 0x4000404000077882 */ /* 0x000fe20000000000 */
[----:B------:R-:W-:Y:S01]  /*1bc0*/  UMOV UR5, 0x40004040 ;  /* 0x4000404000057882 */ /* 0x000fe20000000000 */
[----:B------:R-:W-:Y:S01]  /*1bd0*/  UMOV UR28, 0x0 ;  /* 0x00000000001c7882 */ /* 0x000fe20000000000 */
[----:B------:R-:W-:Y:S01]  /*1be0*/  UMOV UR29, 0x4210490 ;  /* 0x04210490001d7882 */ /* 0x000fe20000000000 */
[----:B------:R-:W-:Y:S01]  /*1bf0*/  UMOV UR30, 0x0 ;  /* 0x00000000001e7882 */ /* 0x000fe20000000000 */
[----:B------:R-:W-:Y:S01]  /*1c00*/  UMOV UR31, 0x4210490 ;  /* 0x04210490001f7882 */ /* 0x000fe20000000000 */
[----:B------:R1:W-:Y:S01]  /*1c10*/  UTCHMMA gdesc[UR6], gdesc[UR4], tmem[UR11], tmem[UR26], idesc[UR27], !UPT ;  /* 0x00ff1a04060075ea */ /* 0x0003e2000f80000b */
[----:B------:R-:W-:Y:S01]  /*1c20*/  UMOV UR32, 0x0 ;  /* 0x0000000000207882 */ /* 0x000fe20000000000 */
[----:B------:R-:W-:Y:S01]  /*1c30*/  UMOV UR33, 0x4210490 ;  /* 0x0421049000217882 */ /* 0x000fe20000000000 */
[----:B------:R1:W-:Y:S01]  /*1c40*/  UTCHMMA gdesc[UR22], gdesc[UR24], tmem[UR11], tmem[UR28], idesc[UR29], UPT ;  /* 0x00ff1c18160075ea */ /* 0x0003e2000b80000b */
[----:B------:R1:W-:Y:S01]  /*1c50*/  UTCHMMA gdesc[UR12], gdesc[UR14], tmem[UR11], tmem[UR30], idesc[UR31], UPT ;  /* 0x00ff1e0e0c0075ea */ /* 0x0003e2000b80000b */
[----:B------:R1:W-:Y:S01]  /*1c60*/  UTCHMMA gdesc[UR16], gdesc[UR18], tmem[UR11], tmem[UR32], idesc[UR33], UPT ;  /* 0x00ff2012100075ea */ /* 0x0003e2000b80000b */
[----:B------:R-:W-:Y:S01]  /*1c70*/  NOP ;  /* 0x0000000000007918 */ /* 0x000fe20000000000 */
.L_x_6:
[----:B------:R-:W-:Y:S01]  /*1c80*/  ELECT P0, URZ, PT ;  /* 0x0000000000ff782f */ /* 0x000fe20003800000 */
[----:B------:R-:W-:Y:S01]  /*1c90*/  IMAD.SHL.U32 R71, R2, 0x10, RZ ;  /* 0x0000001002477824 */ /* 0x000fe200078e00ff */
[----:B-1----:R-:W-:Y:S02]  /*1ca0*/  UIADD3 UR4, UPT, UPT, UR10, 0x6000, URZ ;  /* 0x000060000a047890 */ /* 0x002fe4000fffe0ff */
[----:B------:R-:W-:Y:S01]  /*1cb0*/  ISETP.LT.U32.AND P0, PT, R4, 0x20, P0 ;  /* 0x000000200400780c */ /* 0x000fe20000701070 */
[----:B------:R-:W-:-:S12]  /*1cc0*/  UMOV UR5, URZ ;  /* 0x000000ff00057c82 */ /* 0x000fd80008000000 */
[----:B------:R-:W-:Y:S01]  /*1cd0*/  VOTEU.ANY UP0, P0 ;  /* 0x0000000000ff7886 */ /* 0x000fe20000000100 */
[----:B------:R-:W-:-:S04]  /*1ce0*/  VOTEU.ANY UP1, P0 ;  /* 0x0000000000ff7886 */ /* 0x000fc80000020100 */
[----:B------:R-:W-:Y:S01]  /*1cf0*/  @UP0 UMOV UR5, UR4 ;  /* 0x0000000400050c82 */ /* 0x000fe20008000000 */
[----:B------:R-:W-:Y:S01]  /*1d00*/  USHF.L.U32 UR4, UR8, 0x15, URZ ;  /* 0x0000001508047899 */ /* 0x000fe200080006ff */
[----:B------:R1:W-:Y:S01]  /*1d10*/  @UP1 UTCBAR [UR5], URZ ;  /* 0x000000ff050013e9 */ /* 0x0003e200080000ff */
[----:B------:R-:W-:Y:S02]  /*1d20*/  BAR.SYNC.DEFER_BLOCKING 0x0 ;  /* 0x0000000000007b1d */ /* 0x000fe40000010000 */
[----:B------:R-:W-:-:S04]  /*1d30*/  ULOP3.LUT UR4, UR4, 0x600000, URZ, 0xc0, !UPT ;  /* 0x0060000004047892 */ /* 0x000fc8000f8ec0ff */
[----:B------:R-:W-:Y:S01]  /*1d40*/  UIADD3 UR4, UPT, UPT, UR11, UR4, URZ ;  /* 0x000000040b047290 */ /* 0x000fe2000fffe0ff */
[----:B------:R-:W3:Y:S02]  /*1d50*/  SYNCS.PHASECHK.TRANS64.TRYWAIT P0, [UR10+0x6000], RZ ;  /* 0x006000ffff0075a7 */ /* 0x000ee4000800110a */
[----:B-1-3--:R-:W-:Y:S09]  /*1d60*/  @!P0 BRA `(.L_x_7) ;  /* 0x0000001000288947 */ /* 0x00aff20003800000 */
.L_x_11:
[----:B------:R-:W-:Y:S01]  /*1d70*/  BAR.SYNC.DEFER_BLOCKING 0x0 ;  /* 0x0000000000007b1d */ /* 0x000fe20000010000 */
[----:B------:R-:W-:Y:S01]  /*1d80*/  LOP3.LUT R70, R2, 0x7, RZ, 0xc0, !PT ;  /* 0x0000000702467812 */ /* 0x000fe200078ec0ff */
[----:B------:R-:W-:Y:S01]  /*1d90*/  IMAD.SHL.U32 R68, R68, 0x4, RZ ;  /* 0x0000000444447824 */ /* 0x000fe200078e00ff */
[----:B------:R-:W-:Y:S02]  /*1da0*/  LOP3.LUT R71, R71, 0xf0, RZ, 0xc0, !PT ;  /* 0x000000f047477812 */ /* 0x000fe400078ec0ff */
[----:B------:R-:W-:Y:S01]  /*1db0*/  SHF.R.S32.HI R72, RZ, 0x4, R2 ;  /* 0x00000004ff487819 */ /* 0x000fe20000011402 */
[----:B------:R-:W-:Y:S01]  /*1dc0*/  IMAD R74, R3, 0x4, R70 ;  /* 0x00000004034a7824 */ /* 0x000fe200078e0246 */
[----:B--2---:R-:W-:Y:S01]  /*1dd0*/  LDTM.16dp32bit_t0_t15.x64 R4, tmem[UR4] ;  /* 0x00000004000479ee */ /* 0x004fe20008b00000 */
[----:B------:R-:W1:Y:S01]  /*1de0*/  LDTM.16dp32bit_t16_t31.x64 R4, tmem[UR4+0x40] ;  /* 0x00004004000479ee */ /* 0x000e620008b20000 */
[----:B------:R-:W-:Y:S01]  /*1df0*/  IMAD R71, R70, 0x800, R71 ;  /* 0x0000080046477824 */ /* 0x000fe200078e0247 */
[----:B------:R-:W-:Y:S01]  /*1e00*/  LOP3.LUT R70, R2, 0x10, RZ, 0xc0, !PT ;  /* 0x0000001002467812 */ /* 0x000fe200078ec0ff */
[----:B------:R-:W2:Y:S01]  /*1e10*/  LDCU.64 UR4, c[0x0][0x390] ;  /* 0x00007200ff0477ac */ /* 0x000ea20008000a00 */
[----:B------:R-:W-:-:S03]  /*1e20*/  SGXT R72, R72, 0x1 ;  /* 0x000000014848781a */ /* 0x000fc60000000200 */
[----:B------:R-:W-:Y:S01]  /*1e30*/  IMAD R70, R70, 0x40, R71 ;  /* 0x0000004046467824 */ /* 0x000fe200078e0247 */
[----:B------:R-:W-:Y:S01]  /*1e40*/  LOP3.LUT R73, R69, 0x2040, R72, 0xf8, !PT ;  /* 0x0000204045497812 */ /* 0x000fe200078ef848 */
[----:B------:R-:W-:Y:S02]  /*1e50*/  IMAD.SHL.U32 R72, R74, 0x10, RZ ;  /* 0x000000104a487824 */ /* 0x000fe400078e00ff */
[----:B------:R-:W-:Y:S02]  /*1e60*/  IMAD R70, R3, 0x8, R70 ;  /* 0x0000000803467824 */ /* 0x000fe400078e0246 */
[----:B------:R-:W-:Y:S01]  /*1e70*/  IMAD.SHL.U32 R69, R2, 0x80, RZ ;  /* 0x0000008002457824 */ /* 0x000fe200078e00ff */
[----:B------:R-:W-:Y:S02]  /*1e80*/  LOP3.LUT R72, R73, R72, RZ, 0x3c, !PT ;  /* 0x0000004849487212 */ /* 0x000fe400078e3cff */
[C---:B------:R-:W-:Y:S01]  /*1e90*/  LOP3.LUT R71, R70.reuse, 0x10, RZ, 0x3c, !PT ;  /* 0x0000001046477812 */ /* 0x040fe200078e3cff */
[----:B------:R-:W1:Y:S01]  /*1ea0*/  @!P2 SYNCS.CCTL.IV [UR10+0x6000] ;  /* 0x00600000ff00a9b1 */ /* 0x000e62000800000a */
[C---:B------:R-:W-:Y:S01]  /*1eb0*/  LOP3.LUT R84, R70.reuse, 0x20, RZ, 0x3c, !PT ;  /* 0x0000002046547812 */ /* 0x040fe200078e3cff */
[----:B------:R-:W-:Y:S01]  /*1ec0*/  NOP ;  /* 0x0000000000007918 */ /* 0x000fe20000000000 */
[----:B------:R-:W-:-:S02]  /*1ed0*/  LOP3.LUT R85, R70, 0x30, RZ, 0x3c, !PT ;  /* 0x0000003046557812 */ /* 0x000fc400078e3cff */
[C---:B------:R-:W-:Y:S01]  /*1ee0*/  LOP3.LUT R86, R70.reuse, 0x40, RZ, 0x3c, !PT ;  /* 0x0000004046567812 */ /* 0x040fe200078e3cff */
[----:B-1----:R-:W-:Y:S01]  /*1ef0*/  STS.128 [R70+UR10], R4 ;  /* 0x0000000446007988 */ /* 0x002fe20008000c0a */
[C---:B------:R-:W-:Y:S02]  /*1f00*/  LOP3.LUT R87, R70.reuse, 0x50, RZ, 0x3c, !PT ;  /* 0x0000005046577812 */ /* 0x040fe400078e3cff */
[C---:B------:R-:W-:Y:S01]  /*1f10*/  LOP3.LUT R88, R70.reuse, 0x60, RZ, 0x3c, !PT ;  /* 0x0000006046587812 */ /* 0x040fe200078e3cff */
[----:B------:R-:W-:Y:S01]  /*1f20*/  STS.128 [R71+UR10], R8 ;  /* 0x0000000847007988 */ /* 0x000fe20008000c0a */
[----:B------:R-:W-:Y:S02]  /*1f30*/  LOP3.LUT R89, R70, 0x70, RZ, 0x3c, !PT ;  /* 0x0000007046597812 */ /* 0x000fe400078e3cff */
[----:B------:R-:W-:Y:S01]  /*1f40*/  LOP3.LUT R69, R69, 0x400, RZ, 0xc0, !PT ;  /* 0x0000040045457812 */ /* 0x000fe200078ec0ff */
[----:B------:R-:W-:Y:S01]  /*1f50*/  STS.128 [R84+UR10], R12 ;  /* 0x0000000c54007988 */ /* 0x000fe20008000c0a */
[----:B------:R-:W-:-:S02]  /*1f60*/  SHF.R.U32.HI R2, RZ, 0x5, R2 ;  /* 0x00000005ff027819 */ /* 0x000fc40000011602 */
[----:B------:R-:W-:Y:S01]  /*1f70*/  IADD3 R3, PT, PT, R72, UR10, R69 ;  /* 0x0000000a48037c10 */ /* 0x000fe2000fffe045 */
[----:B------:R-:W-:Y:S01]  /*1f80*/  STS.128 [R85+UR10], R16 ;  /* 0x0000001055007988 */ /* 0x000fe20008000c0a */
[----:B------:R-:W-:Y:S01]  /*1f90*/  SGXT.U32 R2, R2, 0x2 ;  /* 0x000000020202781a */ /* 0x000fe20000000000 */
[----:B------:R-:W-:Y:S02]  /*1fa0*/  IMAD.SHL.U32 R69, R0, 0x4, RZ ;  /* 0x0000000400457824 */ /* 0x000fe400078e00ff */
[----:B------:R-:W-:Y:S01]  /*1fb0*/  STS.128 [R86+UR10], R20 ;  /* 0x0000001456007988 */ /* 0x000fe20008000c0a */
[----:B------:R-:W-:-:S03]  /*1fc0*/  LOP3.LUT R0, R2, 0x24, RZ, 0xfc, !PT ;  /* 0x0000002402007812 */ /* 0x000fc600078efcff */
[----:B------:R1:W-:Y:S04]  /*1fd0*/  STS.128 [R87+UR10], R24 ;  /* 0x0000001857007988 */ /* 0x0003e80008000c0a */
[----:B------:R3:W-:Y:S04]  /*1fe0*/  STS.128 [R88+UR10], R28 ;  /* 0x0000001c58007988 */ /* 0x0007e80008000c0a */
[----:B------:R4:W-:Y:S01]  /*1ff0*/  STS.128 [R89+UR10], R32 ;  /* 0x0000002059007988 */ /* 0x0009e20008000c0a */
[----:B------:R-:W-:Y:S01]  /*2000*/  BAR.SYNC.DEFER_BLOCKING 0x0 ;  /* 0x0000000000007b1d */ /* 0x000fe20000010000 */
[----:B-1----:R-:W-:Y:S01]  /*2010*/  LOP3.LUT R24, R2, 0x8, RZ, 0xfc, !PT ;  /* 0x0000000802187812 */ /* 0x002fe200078efcff */
[----:B------:R-:W-:Y:S01]  /*2020*/  IMAD.SHL.U32 R27, R0, 0x80, RZ ;  /* 0x00000080001b7824 */ /* 0x000fe200078e00ff */
[----:B------:R-:W-:-:S02]  /*2030*/  LOP3.LUT R25, R2, 0xc, RZ, 0xfc, !PT ;  /* 0x0000000c02197812 */ /* 0x000fc400078efcff */
[----:B------:R-:W-:Y:S01]  /*2040*/  LOP3.LUT R26, R2, 0x10, RZ, 0xfc, !PT ;  /* 0x00000010021a7812 */ /* 0x000fe200078efcff */
[----:B------:R-:W-:Y:S01]  /*2050*/  IMAD.SHL.U32 R24, R24, 0x80, RZ ;  /* 0x0000008018187824 */ /* 0x000fe200078e00ff */
[C---:B---3--:R-:W-:Y:S01]  /*2060*/  LOP3.LUT R30, R2.reuse, 0x14, RZ, 0xfc, !PT ;  /* 0x00000014021e7812 */ /* 0x048fe200078efcff */
[----:B------:R-:W-:Y:S01]  /*2070*/  IMAD.SHL.U32 R28, R25, 0x80, RZ ;  /* 0x00000080191c7824 */ /* 0x000fe200078e00ff */
[----:B----4-:R-:W-:Y:S01]  /*2080*/  LOP3.LUT R33, R2, 0x4, RZ, 0xfc, !PT ;  /* 0x0000000402217812 */ /* 0x010fe200078efcff */
[----:B------:R-:W-:Y:S01]  /*2090*/  IMAD.SHL.U32 R29, R26, 0x80, RZ ;  /* 0x000000801a1d7824 */ /* 0x000fe200078e00ff */
[----:B------:R-:W-:Y:S01]  /*20a0*/  LOP3.LUT R31, R2, 0x18, RZ, 0xfc, !PT ;  /* 0x00000018021f7812 */ /* 0x000fe200078efcff */
[----:B------:R-:W-:Y:S01]  /*20b0*/  IMAD.SHL.U32 R30, R30, 0x80, RZ ;  /* 0x000000801e1e7824 */ /* 0x000fe200078e00ff */
[C---:B------:R-:W-:Y:S01]  /*20c0*/  LOP3.LUT R32, R2.reuse, 0x1c, RZ, 0xfc, !PT ;  /* 0x0000001c02207812 */ /* 0x040fe200078efcff */
[----:B------:R-:W-:Y:S01]  /*20d0*/  IMAD.SHL.U32 R33, R33, 0x80, RZ ;  /* 0x0000008021217824 */ /* 0x000fe200078e00ff */
[C---:B------:R-:W-:Y:S01]  /*20e0*/  LOP3.LUT R34, R2.reuse, 0x20, RZ, 0xfc, !PT ;  /* 0x0000002002227812 */ /* 0x040fe200078efcff */
[----:B------:R-:W-:Y:S01]  /*20f0*/  IMAD.SHL.U32 R31, R31, 0x80, RZ ;  /* 0x000000801f1f7824 */ /* 0x000fe200078e00ff */
[----:B------:R-:W-:Y:S01]  /*2100*/  LOP3.LUT R35, R2, 0x28, RZ, 0xfc, !PT ;  /* 0x0000002802237812 */ /* 0x000fe200078efcff */
[----:B------:R-:W-:-:S02]  /*2110*/  IMAD.SHL.U32 R32, R32, 0x80, RZ ;  /* 0x0000008020207824 */ /* 0x000fc400078e00ff */
[----:B------:R-:W-:Y:S01]  /*2120*/  IMAD.SHL.U32 R34, R34, 0x80, RZ ;  /* 0x0000008022227824 */ /* 0x000fe200078e00ff */
[----:B------:R-:W1:Y:S01]  /*2130*/  LDSM.16.M88.4 R80, [R3] ;  /* 0x000000000350783b */ /* 0x000e620000000200 */
[----:B------:R-:W-:-:S03]  /*2140*/  IMAD.SHL.U32 R35, R35, 0x80, RZ ;  /* 0x0000008023237824 */ /* 0x000fc600078e00ff */
[----:B------:R-:W-:Y:S04]  /*2150*/  LDSM.16.M88.4 R16, [R3+0x80] ;  /* 0x000080000310783b */ /* 0x000fe80000000200 */
[----:B------:R-:W-:Y:S04]  /*2160*/  LDSM.16.M88.4 R76, [R3+0x100] ;  /* 0x00010000034c783b */ /* 0x000fe80000000200 */
[----:B------:R-:W-:Y:S04]  /*2170*/  LDSM.16.M88.4 R72, [R3+0x180] ;  /* 0x000180000348783b */ /* 0x000fe80000000200 */
[----:B------:R-:W-:Y:S04]  /*2180*/  LDSM.16.M88.4 R20, [R3+0x200] ;  /* 0x000200000314783b */ /* 0x000fe80000000200 */
[----:B------:R-:W-:Y:S04]  /*2190*/  LDSM.16.M88.4 R12, [R3+0x280] ;  /* 0x00028000030c783b */ /* 0x000fe80000000200 */
[----:B------:R-:W-:Y:S04]  /*21a0*/  LDSM.16.M88.4 R8, [R3+0x300] ;  /* 0x000300000308783b */ /* 0x000fe80000000200 */
[----:B------:R-:W-:Y:S01]  /*21b0*/  LDSM.16.M88.4 R4, [R3+0x380] ;  /* 0x000380000304783b */ /* 0x000fe20000000200 */
[----:B------:R-:W-:Y:S06]  /*21c0*/  BAR.SYNC.DEFER_BLOCKING 0x0 ;  /* 0x0000000000007b1d */ /* 0x000fec0000010000 */
[----:B------:R3:W-:Y:S04]  /*21d0*/  STS.128 [R70+UR10], R36 ;  /* 0x0000002446007988 */ /* 0x0007e80008000c0a */
[----:B------:R4:W-:Y:S04]  /*21e0*/  STS.128 [R71+UR10], R40 ;  /* 0x0000002847007988 */ /* 0x0009e80008000c0a */
[----:B------:R-:W-:Y:S04]  /*21f0*/  STS.128 [R84+UR10], R44 ;  /* 0x0000002c54007988 */ /* 0x000fe80008000c0a */
[----:B------:R-:W-:Y:S04]  /*2200*/  STS.128 [R85+UR10], R48 ;  /* 0x0000003055007988 */ /* 0x000fe80008000c0a */
[----:B------:R2:W-:Y:S01]  /*2210*/  STS.128 [R86+UR10], R52 ;  /* 0x0000003456007988 */ /* 0x0005e20008000c0a */
[----:B---3--:R-:W-:-:S02]  /*2220*/  LOP3.LUT R36, R2, 0x2c, RZ, 0xfc, !PT ;  /* 0x0000002c02247812 */ /* 0x008fc400078efcff */
[C---:B------:R-:W-:Y:S01]  /*2230*/  LOP3.LUT R37, R2.reuse, 0x30, RZ, 0xfc, !PT ;  /* 0x0000003002257812 */ /* 0x040fe200078efcff */
[----:B------:R-:W-:Y:S01]  /*2240*/  STS.128 [R87+UR10], R56 ;  /* 0x0000003857007988 */ /* 0x000fe20008000c0a */
[----:B------:R-:W-:Y:S01]  /*2250*/  LOP3.LUT R38, R2, 0x34, RZ, 0xfc, !PT ;  /* 0x0000003402267812 */ /* 0x000fe200078efcff */
[----:B----4-:R-:W-:Y:S01]  /*2260*/  IMAD.SHL.U32 R40, R36, 0x80, RZ ;  /* 0x0000008024287824 */ /* 0x010fe200078e00ff */
[C---:B------:R-:W-:Y:S01]  /*2270*/  LOP3.LUT R39, R2.reuse, 0x38, RZ, 0xfc, !PT ;  /* 0x0000003802277812 */ /* 0x040fe200078efcff */
[----:B------:R3:W-:Y:S01]  /*2280*/  STS.128 [R88+UR10], R60 ;  /* 0x0000003c58007988 */ /* 0x0007e20008000c0a */
[----:B------:R-:W-:Y:S01]  /*2290*/  LOP3.LUT R42, R2, 0x3c, RZ, 0xfc, !PT ;  /* 0x0000003c022a7812 */ /* 0x000fe200078efcff */
[----:B------:R-:W-:Y:S02]  /*22a0*/  IMAD.SHL.U32 R41, R37, 0x80, RZ ;  /* 0x0000008025297824 */ /* 0x000fe400078e00ff */
[----:B------:R4:W-:Y:S01]  /*22b0*/  STS.128 [R89+UR10], R64 ;  /* 0x0000004059007988 */ /* 0x0009e20008000c0a */
[----:B------:R-:W-:-:S02]  /*22c0*/  IMAD.SHL.U32 R2, R39, 0x80, RZ ;  /* 0x0000008027027824 */ /* 0x000fc400078e00ff */
[----:B------:R-:W-:Y:S01]  /*22d0*/  IMAD.SHL.U32 R0, R42, 0x80, RZ ;  /* 0x000000802a007824 */ /* 0x000fe200078e00ff */
[----:B------:R-:W-:Y:S01]  /*22e0*/  BAR.SYNC.DEFER_BLOCKING 0x0 ;  /* 0x0000000000007b1d */ /* 0x000fe20000010000 */
[----:B--2---:R-:W-:Y:S02]  /*22f0*/  LEA R52, P4, R30, UR4, 0x2 ;  /* 0x000000041e347c11 */ /* 0x004fe4000f8810ff */
[----:B------:R-:W-:Y:S02]  /*2300*/  LEA R54, P5, R31, UR4, 0x2 ;  /* 0x000000041f367c11 */ /* 0x000fe4000f8a10ff */
[----:B---3--:R-:W-:Y:S02]  /*2310*/  LEA R62, P3, R33, UR4, 0x2 ;  /* 0x00000004213e7c11 */ /* 0x008fe4000f8610ff */
[----:B------:R-:W-:Y:S02]  /*2320*/  LEA R60, P6, R29, UR4, 0x2 ;  /* 0x000000041d3c7c11 */ /* 0x000fe4000f8c10ff */
[----:B----4-:R-:W-:Y:S01]  /*2330*/  IADD3 R66, P0, P2, R69, UR4, R68 ;  /* 0x0000000445427c10 */ /* 0x010fe2000fa1e044 */
[----:B------:R-:W-:Y:S01]  /*2340*/  IMAD.SHL.U32 R68, R38, 0x80, RZ ;  /* 0x0000008026447824 */ /* 0x000fe200078e00ff */
[----:B------:R-:W-:-:S02]  /*2350*/  LEA.HI.X R26, R33, UR5, RZ, 0x2, P3 ;  /* 0x00000005211a7c11 */ /* 0x000fc400098f14ff */
[----:B------:R-:W-:Y:S02]  /*2360*/  IADD3.X R67, PT, PT, RZ, UR5, RZ, P0, P2 ;  /* 0x00000005ff437c10 */ /* 0x000fe400087e44ff */
[C---:B------:R-:W-:Y:S02]  /*2370*/  IADD3 R62, P3, PT, R69.reuse, R62, RZ ;  /* 0x0000003e453e7210 */ /* 0x040fe40007f7e0ff */
[----:B------:R-:W-:Y:S02]  /*2380*/  LEA R64, P0, R24, UR4, 0x2 ;  /* 0x0000000418407c11 */ /* 0x000fe4000f8010ff */
[----:B------:R-:W-:Y:S01]  /*2390*/  LEA R58, P2, R28, UR4, 0x2 ;  /* 0x000000041c3a7c11 */ /* 0x000fe2000f8410ff */
[----:B------:R-:W-:Y:S01]  /*23a0*/  IMAD.X R63, RZ, RZ, R26, P3 ;  /* 0x000000ffff3f7224 */ /* 0x000fe200018e061a */
[----:B------:R-:W-:Y:S01]  /*23b0*/  LEA.HI.X R25, R24, UR5, RZ, 0x2, P0 ;  /* 0x0000000518197c11 */ /* 0x000fe200080f14ff */
[----:B------:R-:W2:Y:S01]  /*23c0*/  LDSM.16.M88.4 R36, [R3] ;  /* 0x000000000324783b */ /* 0x000ea20000000200 */
[----:B------:R-:W-:-:S02]  /*23d0*/  IADD3 R64, P0, PT, R69, R64, RZ ;  /* 0x0000004045407210 */ /* 0x000fc40007f1e0ff */
[----:B------:R-:W-:Y:S01]  /*23e0*/  LEA.HI.X R24, R28, UR5, RZ, 0x2, P2 ;  /* 0x000000051c187c11 */ /* 0x000fe200090f14ff */
[----:B-1----:R-:W-:Y:S01]  /*23f0*/  STG.E desc[UR20][R66.64], R80 ;  /* 0x0000005042007986 */ /* 0x002fe2000c101914 */
[----:B------:R-:W-:Y:S01]  /*2400*/  IADD3 R58, P3, PT, R69, R58, RZ ;  /* 0x0000003a453a7210 */ /* 0x000fe20007f7e0ff */
[----:B------:R-:W-:Y:S01]  /*2410*/  IMAD.X R65, RZ, RZ, R25, P0 ;  /* 0x000000ffff417224 */ /* 0x000fe200000e0619 */
[----:B------:R-:W-:Y:S01]  /*2420*/  LEA.HI.X R26, R29, UR5, RZ, 0x2, P6 ;  /* 0x000000051d1a7c11 */ /* 0x000fe2000b0f14ff */
[----:B------:R-:W-:Y:S01]  /*2430*/  STG.E desc[UR20][R66.64+0x100], R81 ;  /* 0x0001005142007986 */ /* 0x000fe2000c101914 */
[----:B------:R-:W-:Y:S01]  /*2440*/  LEA.HI.X R25, R30, UR5, RZ, 0x2, P4 ;  /* 0x000000051e197c11 */ /* 0x000fe2000a0f14ff */
[----:B------:R-:W-:Y:S01]  /*2450*/  IMAD.X R59, RZ, RZ, R24, P3 ;  /* 0x000000ffff3b7224 */ /* 0x000fe200018e0618 */
[----:B------:R-:W-:Y:S01]  /*2460*/  LEA.HI.X R24, R31, UR5, RZ, 0x2, P5 ;  /* 0x000000051f187c11 */ /* 0x000fe2000a8f14ff */
[----:B------:R-:W-:Y:S01]  /*2470*/  LDSM.16.M88.4 R44, [R3+0x280] ;  /* 0x00028000032c783b */ /* 0x000fe20000000200 */
[----:B------:R-:W-:-:S02]  /*2480*/  IADD3 R60, P6, PT, R69, R60, RZ ;  /* 0x0000003c453c7210 */ /* 0x000fc40007fde0ff */
[C---:B------:R-:W-:Y:S01]  /*2490*/  IADD3 R52, P4, PT, R69.reuse, R52, RZ ;  /* 0x0000003445347210 */ /* 0x040fe20007f9e0ff */
[----:B------:R-:W1:Y:S01]  /*24a0*/  LDSM.16.M88.4 R28, [R3+0x80] ;  /* 0x00008000031c783b */ /* 0x000e620000000200 */
[C---:B------:R-:W-:Y:S01]  /*24b0*/  LEA R56, P0, R32.reuse, UR4, 0x2 ;  /* 0x0000000420387c11 */ /* 0x040fe2000f8010ff */
[----:B------:R-:W-:Y:S01]  /*24c0*/  IMAD.X R61, RZ, RZ, R26, P6 ;  /* 0x000000ffff3d7224 */ /* 0x000fe200030e061a */
[----:B------:R-:W-:Y:S01]  /*24d0*/  IADD3 R54, P6, PT, R69, R54, RZ ;  /* 0x0000003645367210 */ /* 0x000fe20007fde0ff */
[----:B------:R-:W-:Y:S01]  /*24e0*/  IMAD.X R53, RZ, RZ, R25, P4 ;  /* 0x000000ffff357224 */ /* 0x000fe200020e0619 */
[----:B------:R-:W-:Y:S02]  /*24f0*/  LEA R70, P4, R35, UR4, 0x2 ;  /* 0x0000000423467c11 */ /* 0x000fe4000f8810ff */
[----:B------:R-:W-:Y:S01]  /*2500*/  LEA.HI.X R26, R32, UR5, RZ, 0x2, P0 ;  /* 0x00000005201a7c11 */ /* 0x000fe200080f14ff */
[----:B------:R-:W-:Y:S01]  /*2510*/  IMAD.X R55, RZ, RZ, R24, P6 ;  /* 0x000000ffff377224 */ /* 0x000fe200030e0618 */
[----:B------:R-:W-:-:S02]  /*2520*/  IADD3 R56, P0, PT, R69, R56, RZ ;  /* 0x0000003845387210 */ /* 0x000fc40007f1e0ff */
[----:B------:R-:W-:Y:S02]  /*2530*/  LEA R48, P2, R34, UR4, 0x2 ;  /* 0x0000000422307c11 */ /* 0x000fe4000f8410ff */
[----:B------:R-:W-:Y:S01]  /*2540*/  LEA R50, P3, R27, UR4, 0x2 ;  /* 0x000000041b327c11 */ /* 0x000fe2000f8610ff */
[----:B------:R-:W-:Y:S01]  /*2550*/  IMAD.X R57, RZ, RZ, R26, P0 ;  /* 0x000000ffff397224 */ /* 0x000fe200000e061a */
[----:B------:R-:W-:Y:S02]  /*2560*/  LEA R84, P5, R40, UR4, 0x2 ;  /* 0x0000000428547c11 */ /* 0x000fe4000f8a10ff */
[----:B------:R-:W-:Y:S02]  /*2570*/  LEA.HI.X R33, R35, UR5, RZ, 0x2, P4 ;  /* 0x0000000523217c11 */ /* 0x000fe4000a0f14ff */
[----:B------:R-:W-:Y:S02]  /*2580*/  IADD3 R70, P4, PT, R69, R70, RZ ;  /* 0x0000004645467210 */ /* 0x000fe40007f9e0ff */
[----:B------:R-:W-:-:S02]  /*2590*/  LEA.HI.X R25, R34, UR5, RZ, 0x2, P2 ;  /* 0x0000000522197c11 */ /* 0x000fc400090f14ff */
[----:B------:R-:W-:Y:S01]  /*25a0*/  LEA R86, P6, R41, UR4, 0x2 ;  /* 0x0000000429567c11 */ /* 0x000fe2000f8c10ff */
[----:B------:R-:W-:Y:S01]  /*25b0*/  IMAD.X R71, RZ, RZ, R33, P4 ;  /* 0x000000ffff477224 */ /* 0x000fe200020e0621 */
[----:B------:R-:W-:Y:S01]  /*25c0*/  IADD3 R48, P2, PT, R69, R48, RZ ;  /* 0x0000003045307210 */ /* 0x000fe20007f5e0ff */
[----:B--2---:R-:W-:Y:S01]  /*25d0*/  STG.E desc[UR20][R66.64+0x80], R36 ;  /* 0x0000802442007986 */ /* 0x004fe2000c101914 */
[----:B------:R-:W-:Y:S02]  /*25e0*/  LEA.HI.X R24, R27, UR5, RZ, 0x2, P3 ;  /* 0x000000051b187c11 */ /* 0x000fe400098f14ff */
[C---:B------:R-:W-:Y:S01]  /*25f0*/  IADD3 R50, P0, PT, R69.reuse, R50, RZ ;  /* 0x0000003245327210 */ /* 0x040fe20007f1e0ff */
[----:B------:R-:W-:Y:S01]  /*2600*/  IMAD.X R49, RZ, RZ, R25, P2 ;  /* 0x000000ffff317224 */ /* 0x000fe200010e0619 */
[----:B------:R-:W-:Y:S01]  /*2610*/  LEA.HI.X R32, R40, UR5, RZ, 0x2, P5 ;  /* 0x0000000528207c11 */ /* 0x000fe2000a8f14ff */
[----:B------:R-:W-:Y:S01]  /*2620*/  STG.E desc[UR20][R66.64+0x180], R37 ;  /* 0x0001802542007986 */ /* 0x000fe2000c101914 */
[----:B------:R-:W-:Y:S01]  /*2630*/  IADD3 R84, P5, PT, R69, R84, RZ ;  /* 0x0000005445547210 */ /* 0x000fe20007fbe0ff */
[----:B------:R-:W-:Y:S01]  /*2640*/  IMAD.X R51, RZ, RZ, R24, P0 ;  /* 0x000000ffff337224 */ /* 0x000fe200000e0618 */
[----:B------:R-:W-:Y:S01]  /*2650*/  LEA.HI.X R40, R41, UR5, RZ, 0x2, P6 ;  /* 0x0000000529287c11 */ /* 0x000fe2000b0f14ff */
[----:B------:R-:W2:Y:S01]  /*2660*/  LDSM.16.M88.4 R24, [R3+0x100] ;  /* 0x000100000318783b */ /* 0x000ea20000000200 */
[C---:B------:R-:W-:Y:S01]  /*2670*/  IADD3 R86, P4, PT, R69.reuse, R86, RZ ;  /* 0x0000005645567210 */ /* 0x040fe20007f9e0ff */
[----:B------:R-:W-:Y:S01]  /*2680*/  IMAD.X R85, RZ, RZ, R32, P5 ;  /* 0x000000ffff557224 */ /* 0x000fe200028e0620 */
[----:B------:R-:W-:Y:S01]  /*2690*/  LEA R88, P2, R68, UR4, 0x2 ;  /* 0x0000000444587c11 */ /* 0x000fe2000f8410ff */
[----:B------:R-:W3:Y:S01]  /*26a0*/  LDSM.16.M88.4 R32, [R3+0x180] ;  /* 0x000180000320783b */ /* 0x000ee20000000200 */
[----:B------:R-:W-:Y:S01]  /*26b0*/  LEA R90, P3, R2, UR4, 0x2 ;  /* 0x00000004025a7c11 */ /* 0x000fe2000f8610ff */
[----:B------:R-:W-:Y:S01]  /*26c0*/  IMAD.X R87, RZ, RZ, R40, P4 ;  /* 0x000000ffff577224 */ /* 0x000fe200020e0628 */
[----:B------:R-:W-:Y:S01]  /*26d0*/  LEA R92, P0, R0, UR4, 0x2 ;  /* 0x00000004005c7c11 */ /* 0x000fe2000f8010ff */
[----:B------:R-:W4:Y:S01]  /*26e0*/  LDSM.16.M88.4 R40, [R3+0x200] ;  /* 0x000200000328783b */ /* 0x000f220000000200 */
[----:B------:R-:W-:-:S02]  /*26f0*/  IADD3 R88, P6, PT, R69, R88, RZ ;  /* 0x0000005845587210 */ /* 0x000fc40007fde0ff */
[----:B------:R-:W-:Y:S01]  /*2700*/  LEA.HI.X R68, R68, UR5, RZ, 0x2, P2 ;  /* 0x0000000544447c11 */ /* 0x000fe200090f14ff */
[----:B------:R-:W-:Y:S01]  /*2710*/  STG.E desc[UR20][R62.64], R82 ;  /* 0x000000523e007986 */ /* 0x000fe2000c101914 */
[C---:B------:R-:W-:Y:S02]  /*2720*/  IADD3 R90, P5, PT, R69.reuse, R90, RZ ;  /* 0x0000005a455a7210 */ /* 0x040fe40007fbe0ff */
[----:B------:R-:W-:Y:S01]  /*2730*/  LEA.HI.X R2, R2, UR5, RZ, 0x2, P3 ;  /* 0x0000000502027c11 */ /* 0x000fe200098f14ff */
[----:B------:R-:W-:Y:S01]  /*2740*/  STG.E desc[UR20][R62.64+0x80], R38 ;  /* 0x000080263e007986 */ /* 0x000fe2000c101914 */
[----:B------:R-:W-:Y:S01]  /*2750*/  IADD3 R92, P4, PT, R69, R92, RZ ;  /* 0x0000005c455c7210 */ /* 0x000fe20007f9e0ff */
[----:B------:R-:W-:Y:S01]  /*2760*/  IMAD.X R89, RZ, RZ, R68, P6 ;  /* 0x000000ffff597224 */ /* 0x000fe200030e0644 */
[----:B------:R-:W-:Y:S01]  /*2770*/  LEA.HI.X R0, R0, UR5, RZ, 0x2, P0 ;  /* 0x0000000500007c11 */ /* 0x000fe200080f14ff */
[----:B------:R-:W-:Y:S01]  /*2780*/  STG.E desc[UR20][R62.64+0x100], R83 ;  /* 0x000100533e007986 */ /* 0x000fe2000c101914 */
[----:B------:R-:W-:-:S03]  /*2790*/  IMAD.X R91, RZ, RZ, R2, P5 ;  /* 0x000000ffff5b7224 */ /* 0x000fc600028e0602 */
[----:B------:R-:W-:Y:S01]  /*27a0*/  STG.E desc[UR20][R62.64+0x180], R39 ;  /* 0x000180273e007986 */ /* 0x000fe2000c101914 */
[----:B------:R-:W-:-:S03]  /*27b0*/  IMAD.X R93, RZ, RZ, R0, P4 ;  /* 0x000000ffff5d7224 */ /* 0x000fc600020e0600 */
[----:B------:R-:W-:Y:S04]  /*27c0*/  STG.E desc[UR20][R64.64], R16 ;  /* 0x0000001040007986 */ /* 0x000fe8000c101914 */
[----:B------:R-:W-:Y:S04]  /*27d0*/  STG.E desc[UR20][R64.64+0x100], R17 ;  /* 0x0001001140007986 */ /* 0x000fe8000c101914 */
[----:B-1----:R-:W-:Y:S04]  /*27e0*/  STG.E desc[UR20][R64.64+0x80], R28 ;  /* 0x0000801c40007986 */ /* 0x002fe8000c101914 */
[----:B------:R-:W-:Y:S04]  /*27f0*/  STG.E desc[UR20][R64.64+0x180], R29 ;  /* 0x0001801d40007986 */ /* 0x000fe8000c101914 */
[----:B------:R-:W1:Y:S04]  /*2800*/  LDSM.16.M88.4 R36, [R3+0x300] ;  /* 0x000300000324783b */ /* 0x000e680000000200 */
[----:B------:R-:W-:Y:S04]  /*2810*/  STG.E desc[UR20][R58.64], R18 ;  /* 0x000000123a007986 */ /* 0x000fe8000c101914 */
[----:B------:R-:W-:Y:S04]  /*2820*/  STG.E desc[UR20][R58.64+0x100], R19 ;  /* 0x000100133a007986 */ /* 0x000fe8000c101914 */
[----:B------:R-:W5:Y:S04]  /*2830*/  LDSM.16.M88.4 R16, [R3+0x380] ;  /* 0x000380000310783b */ /* 0x000f680000000200 */
[----:B------:R0:W-:Y:S04]  /*2840*/  STG.E desc[UR20][R58.64+0x80], R30 ;  /* 0x0000801e3a007986 */ /* 0x0001e8000c101914 */
[----:B------:R0:W-:Y:S04]  /*2850*/  STG.E desc[UR20][R58.64+0x180], R31 ;  /* 0x0001801f3a007986 */ /* 0x0001e8000c101914 */
[----:B------:R0:W-:Y:S04]  /*2860*/  STG.E desc[UR20][R60.64], R76 ;  /* 0x0000004c3c007986 */ /* 0x0001e8000c101914 */
[----:B------:R0:W-:Y:S04]  /*2870*/  STG.E desc[UR20][R60.64+0x100], R77 ;  /* 0x0001004d3c007986 */ /* 0x0001e8000c101914 */
[----:B--2---:R0:W-:Y:S04]  /*2880*/  STG.E desc[UR20][R60.64+0x80], R24 ;  /* 0x000080183c007986 */ /* 0x0041e8000c101914 */
[----:B------:R0:W-:Y:S04]  /*2890*/  STG.E desc[UR20][R60.64+0x180], R25 ;  /* 0x000180193c007986 */ /* 0x0001e8000c101914 */
[----:B------:R0:W-:Y:S04]  /*28a0*/  STG.E desc[UR20][R52.64], R78 ;  /* 0x0000004e34007986 */ /* 0x0001e8000c101914 */
[----:B------:R0:W-:Y:S04]  /*28b0*/  STG.E desc[UR20][R52.64+0x80], R26 ;  /* 0x0000801a34007986 */ /* 0x0001e8000c101914 */
[----:B------:R0:W-:Y:S04]  /*28c0*/  STG.E desc[UR20][R52.64+0x100], R79 ;  /* 0x0001004f34007986 */ /* 0x0001e8000c101914 */
[----:B------:R0:W-:Y:S04]  /*28d0*/  STG.E desc[UR20][R52.64+0x180], R27 ;  /* 0x0001801b34007986 */ /* 0x0001e8000c101914 */
[----:B------:R0:W-:Y:S04]  /*28e0*/  STG.E desc[UR20][R54.64], R72 ;  /* 0x0000004836007986 */ /* 0x0001e8000c101914 */
[----:B------:R0:W-:Y:S04]  /*28f0*/  STG.E desc[UR20][R54.64+0x100], R73 ;  /* 0x0001004936007986 */ /* 0x0001e8000c101914 */
[----:B---3--:R0:W-:Y:S04]  /*2900*/  STG.E desc[UR20][R54.64+0x80], R32 ;  /* 0x0000802036007986 */ /* 0x0081e8000c101914 */
[----:B------:R0:W-:Y:S04]  /*2910*/  STG.E desc[UR20][R54.64+0x180], R33 ;  /* 0x0001802136007986 */ /* 0x0001e8000c101914 */
[----:B------:R0:W-:Y:S04]  /*2920*/  STG.E desc[UR20][R56.64], R74 ;  /* 0x0000004a38007986 */ /* 0x0001e8000c101914 */
[----:B------:R0:W-:Y:S04]  /*2930*/  STG.E desc[UR20][R56.64+0x80], R34 ;  /* 0x0000802238007986 */ /* 0x0001e8000c101914 */
[----:B------:R0:W-:Y:S04]  /*2940*/  STG.E desc[UR20][R56.64+0x100], R75 ;  /* 0x0001004b38007986 */ /* 0x0001e8000c101914 */
[----:B------:R0:W-:Y:S04]  /*2950*/  STG.E desc[UR20][R56.64+0x180], R35 ;  /* 0x0001802338007986 */ /* 0x0001e8000c101914 */
[----:B------:R0:W-:Y:S04]  /*2960*/  STG.E desc[UR20][R48.64], R20 ;  /* 0x0000001430007986 */ /* 0x0001e8000c101914 */
[----:B------:R0:W-:Y:S04]  /*2970*/  STG.E desc[UR20][R48.64+0x100], R21 ;  /* 0x0001001530007986 */ /* 0x0001e8000c101914 */
[----:B----4-:R0:W-:Y:S04]  /*2980*/  STG.E desc[UR20][R48.64+0x80], R40 ;  /* 0x0000802830007986 */ /* 0x0101e8000c101914 */
[----:B------:R0:W-:Y:S04]  /*2990*/  STG.E desc[UR20][R48.64+0x180], R41 ;  /* 0x0001802930007986 */ /* 0x0001e8000c101914 */
        /* <DEDUP_REMOVED lines=14> */
[----:B-1----:R0:W-:Y:S04]  /*2a80*/  STG.E desc[UR20][R86.64+0x80], R36 ;  /* 0x0000802456007986 */ /* 0x0021e8000c101914 */
[----:B------:R0:W-:Y:S04]  /*2a90*/  STG.E desc[UR20][R86.64+0x180], R37 ;  /* 0x0001802556007986 */ /* 0x0001e8000c101914 */
[----:B------:R0:W-:Y:S04]  /*2aa0*/  STG.E desc[UR20][R88.64], R10 ;  /* 0x0000000a58007986 */ /* 0x0001e8000c101914 */
[----:B------:R0:W-:Y:S04]  /*2ab0*/  STG.E desc[UR20][R88.64+0x80], R38 ;  /* 0x0000802658007986 */ /* 0x0001e8000c101914 */
[----:B------:R0:W-:Y:S04]  /*2ac0*/  STG.E desc[UR20][R88.64+0x100], R11 ;  /* 0x0001000b58007986 */ /* 0x0001e8000c101914 */
[----:B------:R0:W-:Y:S04]  /*2ad0*/  STG.E desc[UR20][R88.64+0x180], R39 ;  /* 0x0001802758007986 */ /* 0x0001e8000c101914 */
[----:B------:R0:W-:Y:S04]  /*2ae0*/  STG.E desc[UR20][R90.64], R4 ;  /* 0x000000045a007986 */ /* 0x0001e8000c101914 */
[----:B------:R0:W-:Y:S04]  /*2af0*/  STG.E desc[UR20][R90.64+0x100], R5 ;  /* 0x000100055a007986 */ /* 0x0001e8000c101914 */
[----:B-----5:R0:W-:Y:S04]  /*2b00*/  STG.E desc[UR20][R90.64+0x80], R16 ;  /* 0x000080105a007986 */ /* 0x0201e8000c101914 */
[----:B------:R0:W-:Y:S04]  /*2b10*/  STG.E desc[UR20][R90.64+0x180], R17 ;  /* 0x000180115a007986 */ /* 0x0001e8000c101914 */
[----:B------:R0:W-:Y:S04]  /*2b20*/  STG.E desc[UR20][R92.64], R6 ;  /* 0x000000065c007986 */ /* 0x0001e8000c101914 */
[----:B------:R0:W-:Y:S04]  /*2b30*/  STG.E desc[UR20][R92.64+0x80], R18 ;  /* 0x000080125c007986 */ /* 0x0001e8000c101914 */
[----:B------:R0:W-:Y:S04]  /*2b40*/  STG.E desc[UR20][R92.64+0x100], R7 ;  /* 0x000100075c007986 */ /* 0x0001e8000c101914 */
[----:B------:R0:W-:Y:S01]  /*2b50*/  STG.E desc[UR20][R92.64+0x180], R19 ;  /* 0x000180135c007986 */ /* 0x0001e2000c101914 */
[----:B------:R-:W-:Y:S06]  /*2b60*/  BAR.SYNC.DEFER_BLOCKING 0x0 ;  /* 0x0000000000007b1d */ /* 0x000fec0000010000 */
[----:B------:R-:W-:Y:S05]  /*2b70*/  @P1 BRA `(.L_x_8) ;  /* 0x00000000009c1947 */ /* 0x000fea0003800000 */
[----:B------:R-:W-:Y:S01]  /*2b80*/  NOP ;  /* 0x0000000000007918 */ /* 0x000fe20000000000 */
[----:B------:R-:W-:Y:S01]  /*2b90*/  UMOV UR4, 0x50 ;  /* 0x0000005000047882 */ /* 0x000fe20000000000 */
[----:B------:R-:W-:Y:S01]  /*2ba0*/  IMAD.U32 R0, RZ, RZ, UR11 ;  /* 0x0000000bff007e24 */ /* 0x000fe2000f8e00ff */
[----:B------:R-:W-:Y:S01]  /*2bb0*/  ULEA UR9, UR9, UR4, 0x18 ;  /* 0x0000000409097291 */ /* 0x000fe2000f8ec0ff */
[----:B------:R-:W-:Y:S02]  /*2bc0*/  IMAD.MOV.U32 R3, RZ, RZ, 0xf ;  /* 0x0000000fff037424 */ /* 0x000fe400078e00ff */
[----:B0-----:R-:W-:Y:S01]  /*2bd0*/  IMAD.MOV.U32 R7, RZ, RZ, 0x1 ;  /* 0x00000001ff077424 */ /* 0x001fe200078e00ff */
[----:B------:R-:W-:-:S04]  /*2be0*/  LOP3.LUT R0, R0, 0xffff, RZ, 0xc0, !PT ;  /* 0x0000ffff00007812 */ /* 0x000fc800078ec0ff */
[----:B------:R-:W-:Y:S01]  /*2bf0*/  SHF.R.U32.HI R0, RZ, 0x5, R0 ;  /* 0x00000005ff007819 */ /* 0x000fe20000011600 */
[----:B------:R-:W0:Y:S04]  /*2c00*/  LDS R5, [UR9] ;  /* 0x00000009ff057984 */ /* 0x000e280008000800 */
[----:B------:R-:W-:Y:S01]  /*2c10*/  VIADD R2, R0, 0x10 ;  /* 0x0000001000027836 */ /* 0x000fe20000000000 */
[----:B------:R-:W-:-:S04]  /*2c20*/  SHF.L.U32 R0, R3, R0, RZ ;  /* 0x0000000003007219 */ /* 0x000fc800000006ff */
[----:B------:R-:W-:-:S04]  /*2c30*/  SHF.L.U32 R3, R7, R2, RZ ;  /* 0x0000000207037219 */ /* 0x000fc800000006ff */
[----:B------:R-:W-:-:S04]  /*2c40*/  LOP3.LUT R0, R3, R0, RZ, 0xfc, !PT ;  /* 0x0000000003007212 */ /* 0x000fc800078efcff */
[C---:B------:R-:W-:Y:S02]  /*2c50*/  LOP3.LUT R2, R0.reuse, 0xffff, RZ, 0xc0, !PT ;  /* 0x0000ffff00027812 */ /* 0x040fe400078ec0ff */
[----:B0-----:R-:W-:-:S04]  /*2c60*/  LOP3.LUT R3, R0, 0xffff, R5, 0x80, !PT ;  /* 0x0000ffff00037812 */ /* 0x001fc800078e8005 */
[----:B------:R-:W-:-:S13]  /*2c70*/  ISETP.NE.AND P0, PT, R3, R2, PT ;  /* 0x000000020300720c */ /* 0x000fda0003f05270 */
[----:B------:R-:W-:Y:S05]  /*2c80*/  @P0 BRA `(.L_x_9) ;  /* 0x0000000000500947 */ /* 0x000fea0003800000 */
[----:B------:R-:W-:Y:S02]  /*2c90*/  SHF.R.U32.HI R5, RZ, 0x10, R5 ;  /* 0x00000010ff057819 */ /* 0x000fe40000011605 */
[----:B------:R-:W-:-:S04]  /*2ca0*/  SHF.R.U32.HI R2, RZ, 0x10, R0 ;  /* 0x00000010ff027819 */ /* 0x000fc80000011600 */
[----:B------:R-:W-:-:S04]  /*2cb0*/  LOP3.LUT R5, R5, R2, RZ, 0xc0, !PT ;  /* 0x0000000205057212 */ /* 0x000fc800078ec0ff */
[----:B------:R-:W-:-:S13]  /*2cc0*/  ISETP.NE.AND P0, PT, R5, R2, PT ;  /* 0x000000020500720c */ /* 0x000fda0003f05270 */
[----:B------:R-:W-:Y:S05]  /*2cd0*/  @P0 BRA `(.L_x_10) ;  /* 0x0000000000300947 */ /* 0x000fea0003800000 */
[----:B------:R-:W-:Y:S01]  /*2ce0*/  R2UR UR4, R0 ;  /* 0x00000000000472ca */ /* 0x000fe200000e0000 */
[----:B------:R-:W-:Y:S01]  /*2cf0*/  VOTEU.ANY UR5, UPT, PT ;  /* 0x0000000000057886 */ /* 0x000fe200038e0100 */
[----:B------:R-:W0:Y:S01]  /*2d00*/  S2R R0, SR_LANEID ;  /* 0x0000000000007919 */ /* 0x000e220000000000 */
[----:B------:R-:W-:-:S10]  /*2d10*/  UFLO.U32 UR5, UR5 ;  /* 0x00000005000572bd */ /* 0x000fd400080e0000 */
[----:B------:R-:W-:-:S06]  /*2d20*/  ULOP3.LUT UR4, URZ, UR4, URZ, 0x33, !UPT ;  /* 0x00000004ff047292 */ /* 0x000fcc000f8e33ff */
[----:B------:R-:W-:-:S04]  /*2d30*/  IMAD.U32 R2, RZ, RZ, UR4 ;  /* 0x00000004ff027e24 */ /* 0x000fc8000f8e00ff */
[----:B------:R-:W1:Y:S02]  /*2d40*/  REDUX UR6, R2 ;  /* 0x00000000020673c4 */ /* 0x000e640000000000 */
[----:B------:R2:W-:Y:S01]  /*2d50*/  UTCATOMSWS.AND URZ, UR4 ;  /* 0x0000000400ff79e3 */ /* 0x0005e20008000000 */
[----:B0-----:R-:W-:Y:S01]  /*2d60*/  ISETP.EQ.U32.AND P0, PT, R0, UR5, PT ;  /* 0x0000000500007c0c */ /* 0x001fe2000bf02070 */
[----:B-1----:R-:W-:-:S12]  /*2d70*/  IMAD.U32 R0, RZ, RZ, UR6 ;  /* 0x00000006ff007e24 */ /* 0x002fd8000f8e00ff */
[----:B------:R2:W-:Y:S01]  /*2d80*/  @P0 ATOMS.AND RZ, [UR9], R0 ;  /* 0x00000000ffff098c */ /* 0x0005e2000a800009 */
[----:B------:R-:W-:Y:S05]  /*2d90*/  BRA `(.L_x_8) ;  /* 0x0000000000147947 */ /* 0x000fea0003800000 */
.L_x_10:
[----:B------:R-:W-:-:S07]  /*2da0*/  MOV R2, 0x2dc0 ;  /* 0x00002dc000027802 */ /* 0x000fce0000000f00 */
[----:B------:R-:W-:Y:S05]  /*2db0*/  CALL.REL.NOINC `($__internal_0_$__cuda_sm10x_tcgen05_guardrail_trap_col_being_dealloced_not_returned_by_alloc) ;  /* 0x0000000000207944 */ /* 0x000fea0003c00000 */
[----:B------:R-:W-:Y:S05]  /*2dc0*/  BRA `(.L_x_8) ;  /* 0x0000000000087947 */ /* 0x000fea0003800000 */
.L_x_9:
[----:B------:R-:W-:-:S07]  /*2dd0*/  MOV R2, 0x2df0 ;  /* 0x00002df000027802 */ /* 0x000fce0000000f00 */
[----:B------:R-:W-:Y:S05]  /*2de0*/  CALL.REL.NOINC `($__internal_2_$__cuda_sm10x_tcgen05_guardrail_trap_unallocated_columns_being_dealloced) ;  /* 0x00000000002c7944 */ /* 0x000fea0003c00000 */
.L_x_8:
[----:B------:R-:W-:Y:S01]  /*2df0*/  NOP ;  /* 0x0000000000007918 */ /* 0x000fe20000000000 */
[----:B--2---:R-:W-:Y:S05]  /*2e00*/  EXIT ;  /* 0x000000000000794d */ /* 0x004fea0003800000 */
.L_x_7:
[----:B------:R-:W1:Y:S02]  /*2e10*/  SYNCS.PHASECHK.TRANS64.TRYWAIT P0, [UR10+0x6000], RZ ;  /* 0x006000ffff0075a7 */ /* 0x000e64000800110a */
[----:B-1----:R-:W-:Y:S05]  /*2e20*/  @!P0 BRA `(.L_x_7) ;  /* 0xfffffffc00f88947 */ /* 0x002fea000383ffff */
[----:B------:R-:W-:Y:S05]  /*2e30*/  BRA `(.L_x_11) ;  /* 0xffffffec00cc7947 */ /* 0x000fea000383ffff */
        .weak           $__internal_0_$__cuda_sm10x_tcgen05_guardrail_trap_col_being_dealloced_not_returned_by_alloc
        .type           $__internal_0_$__cuda_sm10x_tcgen05_guardrail_trap_col_being_dealloced_not_returned_by_alloc,@function
        .size           $__internal_0_$__cuda_sm10x_tcgen05_guardrail_trap_col_being_dealloced_not_returned_by_alloc,($__internal_1_$__cuda_sm10x_tcgen05_guardrail_trap_phase_invalid_during_alloc - $__internal_0_$__cuda_sm10x_tcgen05_guardrail_trap_col_being_dealloced_not_returned_by_alloc)
$__internal_0_$__cuda_sm10x_tcgen05_guardrail_trap_col_being_dealloced_not_returned_by_alloc:
[----:B------:R-:W-:Y:S05]  /*2e40*/  BPT.TRAP 0x1 ;  /* 0x000000040000795c */ /* 0x000fea0000300000 */
[----:B------:R-:W-:-:S04]  /*2e50*/  IMAD.MOV.U32 R3, RZ, RZ, 0x0 ;  /* 0x00000000ff037424 */ /* 0x000fc800078e00ff */
[----:B------:R-:W-:Y:S05]  /*2e60*/  RET.REL.NODEC R2 `(gluon_mma) ;  /* 0xffffffd002647950 */ /* 0x000fea0003c3ffff */
        .weak           $__internal_1_$__cuda_sm10x_tcgen05_guardrail_trap_phase_invalid_during_alloc
        .type           $__internal_1_$__cuda_sm10x_tcgen05_guardrail_trap_phase_invalid_during_alloc,@function
        .size           $__internal_1_$__cuda_sm10x_tcgen05_guardrail_trap_phase_invalid_during_alloc,($__internal_2_$__cuda_sm10x_tcgen05_guardrail_trap_unallocated_columns_being_dealloced - $__internal_1_$__cuda_sm10x_tcgen05_guardrail_trap_phase_invalid_during_alloc)
$__internal_1_$__cuda_sm10x_tcgen05_guardrail_trap_phase_invalid_during_alloc:
[----:B------:R-:W-:Y:S05]  /*2e70*/  BPT.TRAP 0x1 ;  /* 0x000000040000795c */ /* 0x000fea0000300000 */
[----:B------:R-:W-:-:S04]  /*2e80*/  IMAD.MOV.U32 R5, RZ, RZ, 0x0 ;  /* 0x00000000ff057424 */ /* 0x000fc800078e00ff */
[----:B------:R-:W-:Y:S05]  /*2e90*/  RET.REL.NODEC R4 `(gluon_mma) ;  /* 0xffffffd004587950 */ /* 0x000fea0003c3ffff */
        .weak           $__internal_2_$__cuda_sm10x_tcgen05_guardrail_trap_unallocated_columns_being_dealloced
        .type           $__internal_2_$__cuda_sm10x_tcgen05_guardrail_trap_unallocated_columns_being_dealloced,@function
        .size           $__internal_2_$__cuda_sm10x_tcgen05_guardrail_trap_unallocated_columns_being_dealloced,(.L_x_15 - $__internal_2_$__cuda_sm10x_tcgen05_guardrail_trap_unallocated_columns_being_dealloced)
$__internal_2_$__cuda_sm10x_tcgen05_guardrail_trap_unallocated_columns_being_dealloced:
[----:B------:R-:W-:Y:S05]  /*2ea0*/  BPT.TRAP 0x1 ;  /* 0x000000040000795c */ /* 0x000fea0000300000 */
[----:B------:R-:W-:-:S04]  /*2eb0*/  IMAD.MOV.U32 R3, RZ, RZ, 0x0 ;  /* 0x00000000ff037424 */ /* 0x000fc800078e00ff */
[----:B------:R-:W-:Y:S05]  /*2ec0*/  RET.REL.NODEC R2 `(gluon_mma) ;  /* 0xffffffd0024c7950 */ /* 0x000fea0003c3ffff */
.L_x_12:
[----:B------:R-:W-:-:S00]  /*2ed0*/  BRA `(.L_x_12) ;  /* 0xfffffffc00fc7947 */ /* 0x000fc0000383ffff */
[----:B------:R-:W-:-:S00]  /*2ee0*/  NOP ;  /* 0x0000000000007918 */ /* 0x000fc00000000000 */
        /* <DEDUP_REMOVED lines=9> */
.L_x_15:


//--------------------- .nv.shared.gluon_mma      --------------------------
	.section	.nv.shared.gluon_mma,"aw",@nobits
	.sectionflags	@""
	.align	16
	.zero		1024


//--------------------- .nv.shared.reserved.0     --------------------------
	.section	.nv.shared.reserved.0,"aw",@nobits
	.align	8
	.weak		__nv_reservedSMEM_offset_0_alias
	.size		__nv_reservedSMEM_offset_0_alias, 0, 64
	.other		__nv_reservedSMEM_offset_0_alias,@"STO_CUDA_RESERVED_SHARED STV_DEFAULT"
__nv_reservedSMEM_offset_0_alias:
	.zero		0
.nv.shared.reserved.0:
	.zero		64
	.weak		__nv_reservedSMEM_allocation_phase
	.type		__nv_reservedSMEM_allocation_phase,@object
	.size		__nv_reservedSMEM_allocation_phase,(.L_0 - __nv_reservedSMEM_allocation_phase)
__nv_reservedSMEM_allocation_phase:
	.zero		1
.L_0:
	.zero		7
	.weak		__nv_reservedSMEM_devtool_atexit_pc
	.type		__nv_reservedSMEM_devtool_atexit_pc,@object
	.size		__nv_reservedSMEM_devtool_atexit_pc,(__nv_reservedSMEM_allocation_mask - __nv_reservedSMEM_devtool_atexit_pc)
__nv_reservedSMEM_devtool_atexit_pc:
	.zero		8
	.weak		__nv_reservedSMEM_allocation_mask
	.type		__nv_reservedSMEM_allocation_mask,@object
	.size		__nv_reservedSMEM_allocation_mask,(.L_2 - __nv_reservedSMEM_allocation_mask)
__nv_reservedSMEM_allocation_mask:
	.zero		4
.L_2:


//--------------------- .nv.constant0.gluon_mma   --------------------------
	.section	.nv.constant0.gluon_mma,"a",@progbits
	.sectionflags	@""
	.align	4
.nv.constant0.gluon_mma:
	.zero		936


//--------------------- SYMBOLS --------------------------

	.type		.nv.reservedSmem.offset0,@object
	.size		.nv.reservedSmem.offset0,0x4
	.type		.nv.reservedSmem.cap,@object
	.size		.nv.reservedSmem.cap,0x4
